	.target	sm_90a

	.elftype	@"ET_EXEC"


//--------------------- .note.nv.tkinfo           --------------------------
	.section	.note.nv.tkinfo,"",@"SHT_NOTE"
	.sectionflags	@"SHF_NOTE_NV_TKINFO"
	.tkinfo
        /*0018*/ 	.word	0x00000002
        /*0030*/ 	.string	""
        /*0030*/ 	.string	"ptxas"
        /*0030*/ 	.string	"Cuda compilation tools, release 13.0, V13.0.88"
        /*0030*/ 	.string	"Build cuda_13.0.r13.0/compiler.36424714_0"
        /*0030*/ 	.string	"-v  -suppress-debug-info  -lineinfo  -arch sm_90a "



//--------------------- .note.nv.cuinfo           --------------------------
	.section	.note.nv.cuinfo,"",@"SHT_NOTE"
	.sectionflags	@"SHF_NOTE_NV_CUINFO"
        /*0018*/ 	.short	0x0002
        /*001a*/ 	.short	0x005a
        /*001c*/ 	.short	0x0082
	.zero		2


//--------------------- .nv.info                  --------------------------
	.section	.nv.info,"",@"SHT_CUDA_INFO"
	.align	4


	//----- nvinfo : EIATTR_REGCOUNT
	.align		4
        /*0000*/ 	.byte	0x04, 0x2f
        /*0002*/ 	.short	(.L_1 - .L_0)
	.align		4
.L_0:
        /*0004*/ 	.word	index@(matmul_kernel)
        /*0008*/ 	.word	0x000000fe


	//----- nvinfo : EIATTR_FRAME_SIZE
	.align		4
.L_1:
        /*000c*/ 	.byte	0x04, 0x11
        /*000e*/ 	.short	(.L_3 - .L_2)
	.align		4
.L_2:
        /*0010*/ 	.word	index@(matmul_kernel)
        /*0014*/ 	.word	0x00000000


	//----- nvinfo : EIATTR_MIN_STACK_SIZE
	.align		4
.L_3:
        /*0018*/ 	.byte	0x04, 0x12
        /*001a*/ 	.short	(.L_5 - .L_4)
	.align		4
.L_4:
        /*001c*/ 	.word	index@(matmul_kernel)
        /*0020*/ 	.word	0x00000000
.L_5:


//--------------------- .nv.compat                --------------------------
	.section	.nv.compat,"",@"SHT_CUDA_COMPAT_INFO"
	.align	4
        /*0000*/ 	.byte	0x02, 0x09, 0x01, 0x00, 0x02, 0x02, 0x04, 0x00, 0x02, 0x05, 0x05, 0x00, 0x03, 0x07, 0x01, 0x01
        /*0010*/ 	.byte	0x02, 0x03, 0x00, 0x00, 0x02, 0x06, 0x01, 0x00, 0x04, 0x0b, 0x08, 0x00, 0x00, 0x00, 0x00, 0x00
        /*0020*/ 	.byte	0x00, 0x00, 0x00, 0x00


//--------------------- .nv.info.matmul_kernel    --------------------------
	.section	.nv.info.matmul_kernel,"",@"SHT_CUDA_INFO"
	.sectionflags	@""
	.align	4


	//----- nvinfo : EIATTR_CUDA_API_VERSION
	.align		4
        /*0000*/ 	.byte	0x04, 0x37
        /*0002*/ 	.short	(.L_7 - .L_6)
.L_6:
        /*0004*/ 	.word	0x00000082


	//----- nvinfo : EIATTR_KPARAM_INFO
	.align		4
.L_7:
        /*0008*/ 	.byte	0x04, 0x17
        /*000a*/ 	.short	(.L_9 - .L_8)
.L_8:
        /*000c*/ 	.word	0x00000000
        /*0010*/ 	.short	0x000d
        /*0012*/ 	.short	0x0048
        /*0014*/ 	.byte	0x00, 0xf4, 0x21, 0x00


	//----- nvinfo : EIATTR_KPARAM_INFO
	.align		4
.L_9:
        /*0018*/ 	.byte	0x04, 0x17
        /*001a*/ 	.short	(.L_11 - .L_10)
.L_10:
        /*001c*/ 	.word	0x00000000
        /*0020*/ 	.short	0x000c
        /*0022*/ 	.short	0x0040
        /*0024*/ 	.byte	0x00, 0xf4, 0x21, 0x00


	//----- nvinfo : EIATTR_KPARAM_INFO
	.align		4
.L_11:
        /*0028*/ 	.byte	0x04, 0x17
        /*002a*/ 	.short	(.L_13 - .L_12)
.L_12:
        /*002c*/ 	.word	0x00000000
        /*0030*/ 	.short	0x000b
        /*0032*/ 	.short	0x0038
        /*0034*/ 	.byte	0x00, 0xf0, 0x11, 0x00


	//----- nvinfo : EIATTR_KPARAM_INFO
	.align		4
.L_13:
        /*0038*/ 	.byte	0x04, 0x17
        /*003a*/ 	.short	(.L_15 - .L_14)
.L_14:
        /*003c*/ 	.word	0x00000000
        /*0040*/ 	.short	0x000a
        /*0042*/ 	.short	0x0034
        /*0044*/ 	.byte	0x00, 0xf0, 0x11, 0x00


	//----- nvinfo : EIATTR_KPARAM_INFO
	.align		4
.L_15:
        /*0048*/ 	.byte	0x04, 0x17
        /*004a*/ 	.short	(.L_17 - .L_16)
.L_16:
        /*004c*/ 	.word	0x00000000
        /*0050*/ 	.short	0x0009
        /*0052*/ 	.short	0x0030
        /*0054*/ 	.byte	0x00, 0xf0, 0x11, 0x00


	//----- nvinfo : EIATTR_KPARAM_INFO
	.align		4
.L_17:
        /*0058*/ 	.byte	0x04, 0x17
        /*005a*/ 	.short	(.L_19 - .L_18)
.L_18:
        /*005c*/ 	.word	0x00000000
        /*0060*/ 	.short	0x0008
        /*0062*/ 	.short	0x002c
        /*0064*/ 	.byte	0x00, 0xf0, 0x11, 0x00


	//----- nvinfo : EIATTR_KPARAM_INFO
	.align		4
.L_19:
        /*0068*/ 	.byte	0x04, 0x17
        /*006a*/ 	.short	(.L_21 - .L_20)
.L_20:
        /*006c*/ 	.word	0x00000000
        /*0070*/ 	.short	0x0007
        /*0072*/ 	.short	0x0028
        /*0074*/ 	.byte	0x00, 0xf0, 0x11, 0x00


	//----- nvinfo : EIATTR_KPARAM_INFO
	.align		4
.L_21:
        /*0078*/ 	.byte	0x04, 0x17
        /*007a*/ 	.short	(.L_23 - .L_22)
.L_22:
        /*007c*/ 	.word	0x00000000
        /*0080*/ 	.short	0x0006
        /*0082*/ 	.short	0x0024
        /*0084*/ 	.byte	0x00, 0xf0, 0x11, 0x00


	//----- nvinfo : EIATTR_KPARAM_INFO
	.align		4
.L_23:
        /*0088*/ 	.byte	0x04, 0x17
        /*008a*/ 	.short	(.L_25 - .L_24)
.L_24:
        /*008c*/ 	.word	0x00000000
        /*0090*/ 	.short	0x0005
        /*0092*/ 	.short	0x0020
        /*0094*/ 	.byte	0x00, 0xf0, 0x11, 0x00


	//----- nvinfo : EIATTR_KPARAM_INFO
	.align		4
.L_25:
        /*0098*/ 	.byte	0x04, 0x17
        /*009a*/ 	.short	(.L_27 - .L_26)
.L_26:
        /*009c*/ 	.word	0x00000000
        /*00a0*/ 	.short	0x0004
        /*00a2*/ 	.short	0x001c
        /*00a4*/ 	.byte	0x00, 0xf0, 0x11, 0x00


	//----- nvinfo : EIATTR_KPARAM_INFO
	.align		4
.L_27:
        /*00a8*/ 	.byte	0x04, 0x17
        /*00aa*/ 	.short	(.L_29 - .L_28)
.L_28:
        /*00ac*/ 	.word	0x00000000
        /*00b0*/ 	.short	0x0003
        /*00b2*/ 	.short	0x0018
        /*00b4*/ 	.byte	0x00, 0xf0, 0x11, 0x00


	//----- nvinfo : EIATTR_KPARAM_INFO
	.align		4
.L_29:
        /*00b8*/ 	.byte	0x04, 0x17
        /*00ba*/ 	.short	(.L_31 - .L_30)
.L_30:
        /*00bc*/ 	.word	0x00000000
        /*00c0*/ 	.short	0x0002
        /*00c2*/ 	.short	0x0010
        /*00c4*/ 	.byte	0x00, 0xf4, 0x21, 0x00


	//----- nvinfo : EIATTR_KPARAM_INFO
	.align		4
.L_31:
        /*00c8*/ 	.byte	0x04, 0x17
        /*00ca*/ 	.short	(.L_33 - .L_32)
.L_32:
        /*00cc*/ 	.word	0x00000000
        /*00d0*/ 	.short	0x0001
        /*00d2*/ 	.short	0x0008
        /*00d4*/ 	.byte	0x00, 0xf4, 0x21, 0x00


	//----- nvinfo : EIATTR_KPARAM_INFO
	.align		4
.L_33:
        /*00d8*/ 	.byte	0x04, 0x17
        /*00da*/ 	.short	(.L_35 - .L_34)
.L_34:
        /*00dc*/ 	.word	0x00000000
        /*00e0*/ 	.short	0x0000
        /*00e2*/ 	.short	0x0000
        /*00e4*/ 	.byte	0x00, 0xf4, 0x21, 0x00


	//----- nvinfo : EIATTR_SPARSE_MMA_MASK
	.align		4
.L_35:
        /*00e8*/ 	.byte	0x03, 0x50
        /*00ea*/ 	.short	0x0000


	//----- nvinfo : EIATTR_MAXREG_COUNT
	.align		4
        /*00ec*/ 	.byte	0x03, 0x1b
        /*00ee*/ 	.short	0x00ff


	//----- nvinfo : EIATTR_NUM_BARRIERS
	.align		4
        /*00f0*/ 	.byte	0x02, 0x4c
        /*00f2*/ 	.byte	0x01
	.zero		1


	//----- nvinfo : EIATTR_MERCURY_ISA_VERSION
	.align		4
        /*00f4*/ 	.byte	0x03, 0x5f
        /*00f6*/ 	.short	0x0101


	//----- nvinfo : EIATTR_EXIT_INSTR_OFFSETS
	.align		4
        /*00f8*/ 	.byte	0x04, 0x1c
        /*00fa*/ 	.short	(.L_37 - .L_36)


	//   ....[0]....
.L_36:
        /*00fc*/ 	.word	0x00004b40


	//   ....[1]....
        /*0100*/ 	.word	0x00004b60


	//----- nvinfo : EIATTR_REQNTID
	.align		4
.L_37:
        /*0104*/ 	.byte	0x04, 0x10
        /*0106*/ 	.short	(.L_39 - .L_38)
.L_38:
        /*0108*/ 	.word	0x00000100
        /*010c*/ 	.word	0x00000001
        /*0110*/ 	.word	0x00000001


	//----- nvinfo : EIATTR_CBANK_PARAM_SIZE
	.align		4
.L_39:
        /*0114*/ 	.byte	0x03, 0x19
        /*0116*/ 	.short	0x0050


	//----- nvinfo : EIATTR_PARAM_CBANK
	.align		4
        /*0118*/ 	.byte	0x04, 0x0a
        /*011a*/ 	.short	(.L_41 - .L_40)
	.align		4
.L_40:
        /*011c*/ 	.word	index@(.nv.constant0.matmul_kernel)
        /*0120*/ 	.short	0x0210
        /*0122*/ 	.short	0x0050


	//----- nvinfo : EIATTR_SW_WAR
	.align		4
.L_41:
        /*0124*/ 	.byte	0x04, 0x36
        /*0126*/ 	.short	(.L_43 - .L_42)
.L_42:
        /*0128*/ 	.word	0x00000008
.L_43:


//--------------------- .nv.callgraph             --------------------------
	.section	.nv.callgraph,"",@"SHT_CUDA_CALLGRAPH"
	.align	4
	.sectionentsize	8
	.align		4
        /*0000*/ 	.word	0x00000000
	.align		4
        /*0004*/ 	.word	0xffffffff
	.align		4
        /*0008*/ 	.word	0x00000000
	.align		4
        /*000c*/ 	.word	0xfffffffe
	.align		4
        /*0010*/ 	.word	0x00000000
	.align		4
        /*0014*/ 	.word	0xfffffffd
	.align		4
        /*0018*/ 	.word	0x00000000
	.align		4
        /*001c*/ 	.word	0xfffffffc


//--------------------- .text.matmul_kernel       --------------------------
	.section	.text.matmul_kernel,"ax",@progbits
	.align	128
        .global         matmul_kernel
        .type           matmul_kernel,@function
        .size           matmul_kernel,(.L_x_3 - matmul_kernel)
        .other          matmul_kernel,@"STO_CUDA_ENTRY STV_DEFAULT"
matmul_kernel:
.text.matmul_kernel:
[----:B------:R-:W-:Y:S08]  /*0000*/  LDC R1, c[0x0][0x28] ;  /* 0x00000a00ff017b82 */ /* 0x000ff00000000800 */
[----:B------:R-:W0:Y:S01]  /*0010*/  LDC.64 R4, c[0x0][0x228] ;  /* 0x00008a00ff047b82 */ /* 0x000e220000000a00 */
[----:B------:R-:W1:Y:S01]  /*0020*/  S2R R7, SR_CTAID.X ;  /* 0x0000000000077919 */ /* 0x000e620000002500 */
[----:B------:R-:W-:Y:S01]  /*0030*/  UMOV UR4, 0x400 ;  /* 0x0000040000047882 */ /* 0x000fe20000000000 */
[----:B------:R-:W-:Y:S01]  /*0040*/  ULDC.64 UR14, c[0x0][0x208] ;  /* 0x00008200000e7ab9 */ /* 0x000fe20000000a00 */
[----:B------:R-:W-:-:S02]  /*0050*/  CS2R R48, SRZ ;  /* 0x0000000000307805 */ /* 0x000fc4000001ff00 */
[----:B------:R-:W-:Y:S02]  /*0060*/  CS2R R50, SRZ ;  /* 0x0000000000327805 */ /* 0x000fe4000001ff00 */
[----:B------:R-:W-:Y:S02]  /*0070*/  CS2R R52, SRZ ;  /* 0x0000000000347805 */ /* 0x000fe4000001ff00 */
[----:B------:R-:W-:Y:S01]  /*0080*/  CS2R R54, SRZ ;  /* 0x0000000000367805 */ /* 0x000fe2000001ff00 */
[----:B------:R-:W2:Y:S01]  /*0090*/  S2UR UR12, SR_CgaCtaId ;  /* 0x00000000000c79c3 */ /* 0x000ea20000008800 */
[----:B------:R-:W-:Y:S02]  /*00a0*/  CS2R R40, SRZ ;  /* 0x0000000000287805 */ /* 0x000fe4000001ff00 */
[----:B------:R-:W-:Y:S02]  /*00b0*/  CS2R R42, SRZ ;  /* 0x00000000002a7805 */ /* 0x000fe4000001ff00 */
[----:B------:R-:W-:-:S02]  /*00c0*/  CS2R R44, SRZ ;  /* 0x00000000002c7805 */ /* 0x000fc4000001ff00 */
[----:B------:R-:W-:Y:S02]  /*00d0*/  CS2R R46, SRZ ;  /* 0x00000000002e7805 */ /* 0x000fe4000001ff00 */
[----:B------:R-:W-:Y:S02]  /*00e0*/  CS2R R32, SRZ ;  /* 0x0000000000207805 */ /* 0x000fe4000001ff00 */
[----:B------:R-:W-:Y:S02]  /*00f0*/  CS2R R34, SRZ ;  /* 0x0000000000227805 */ /* 0x000fe4000001ff00 */
[----:B------:R-:W-:Y:S02]  /*0100*/  CS2R R36, SRZ ;  /* 0x0000000000247805 */ /* 0x000fe4000001ff00 */
[----:B------:R-:W-:Y:S02]  /*0110*/  CS2R R38, SRZ ;  /* 0x0000000000267805 */ /* 0x000fe4000001ff00 */
[----:B------:R-:W-:-:S02]  /*0120*/  CS2R R24, SRZ ;  /* 0x0000000000187805 */ /* 0x000fc4000001ff00 */
[----:B------:R-:W-:Y:S02]  /*0130*/  CS2R R26, SRZ ;  /* 0x00000000001a7805 */ /* 0x000fe4000001ff00 */
[----:B------:R-:W-:Y:S02]  /*0140*/  CS2R R28, SRZ ;  /* 0x00000000001c7805 */ /* 0x000fe4000001ff00 */
[----:B------:R-:W-:Y:S01]  /*0150*/  CS2R R30, SRZ ;  /* 0x00000000001e7805 */ /* 0x000fe2000001ff00 */
[----:B0-----:R-:W-:-:S05]  /*0160*/  VIADD R0, R5, 0xf ;  /* 0x0000000f05007836 */ /* 0x001fca0000000000 */
[----:B------:R-:W-:Y:S01]  /*0170*/  SHF.R.S32.HI R3, RZ, 0x1f, R0 ;  /* 0x0000001fff037819 */ /* 0x000fe20000011400 */
[----:B--2---:R-:W-:-:S03]  /*0180*/  ULEA UR12, UR12, UR4, 0x18 ;  /* 0x000000040c0c7291 */ /* 0x004fc6000f8ec03f */
[----:B------:R-:W-:Y:S02]  /*0190*/  LEA.HI R3, R3, R0, RZ, 0x4 ;  /* 0x0000000003037211 */ /* 0x000fe400078f20ff */
[----:B-1----:R-:W-:Y:S02]  /*01a0*/  IABS R10, R7 ;  /* 0x00000007000a7213 */ /* 0x002fe40000000000 */
[----:B------:R-:W-:-:S05]  /*01b0*/  SHF.R.S32.HI R3, RZ, 0x4, R3 ;  /* 0x00000004ff037819 */ /* 0x000fca0000011403 */
[----:B------:R-:W-:-:S05]  /*01c0*/  IMAD.SHL.U32 R6, R3, 0x8, RZ ;  /* 0x0000000803067824 */ /* 0x000fca00078e00ff */
[-C--:B------:R-:W-:Y:S02]  /*01d0*/  IABS R9, R6.reuse ;  /* 0x0000000600097213 */ /* 0x080fe40000000000 */
[----:B------:R-:W-:Y:S02]  /*01e0*/  IABS R12, R6 ;  /* 0x00000006000c7213 */ /* 0x000fe40000000000 */
[----:B------:R-:W0:Y:S08]  /*01f0*/  I2F.RP R0, R9 ;  /* 0x0000000900007306 */ /* 0x000e300000209400 */
[----:B0-----:R-:W0:Y:S02]  /*0200*/  MUFU.RCP R0, R0 ;  /* 0x0000000000007308 */ /* 0x001e240000001000 */
[----:B0-----:R-:W-:-:S02]  /*0210*/  VIADD R2, R0, 0xffffffe ;  /* 0x0ffffffe00027836 */ /* 0x001fc40000000000 */
[----:B------:R-:W-:-:S04]  /*0220*/  IMAD.MOV R0, RZ, RZ, -R12 ;  /* 0x000000ffff007224 */ /* 0x000fc800078e0a0c */
[----:B------:R0:W1:Y:S02]  /*0230*/  F2I.FTZ.U32.TRUNC.NTZ R3, R2 ;  /* 0x0000000200037305 */ /* 0x000064000021f000 */
[----:B0-----:R-:W-:Y:S02]  /*0240*/  IMAD.MOV.U32 R2, RZ, RZ, RZ ;  /* 0x000000ffff027224 */ /* 0x001fe400078e00ff */
[----:B-1----:R-:W-:-:S04]  /*0250*/  IMAD.MOV R8, RZ, RZ, -R3 ;  /* 0x000000ffff087224 */ /* 0x002fc800078e0a03 */
[----:B------:R-:W-:Y:S02]  /*0260*/  IMAD R11, R8, R9, RZ ;  /* 0x00000009080b7224 */ /* 0x000fe400078e02ff */
[----:B------:R-:W-:Y:S02]  /*0270*/  IMAD.MOV.U32 R8, RZ, RZ, R10 ;  /* 0x000000ffff087224 */ /* 0x000fe400078e000a */
[----:B------:R-:W-:-:S06]  /*0280*/  IMAD.HI.U32 R3, R3, R11, R2 ;  /* 0x0000000b03037227 */ /* 0x000fcc00078e0002 */
[----:B------:R-:W-:-:S04]  /*0290*/  IMAD.HI.U32 R3, R3, R8, RZ ;  /* 0x0000000803037227 */ /* 0x000fc800078e00ff */
[----:B------:R-:W-:-:S05]  /*02a0*/  IMAD R0, R3, R0, R8 ;  /* 0x0000000003007224 */ /* 0x000fca00078e0208 */
[----:B------:R-:W-:-:S13]  /*02b0*/  ISETP.GT.U32.AND P1, PT, R9, R0, PT ;  /* 0x000000000900720c */ /* 0x000fda0003f24070 */
[----:B------:R-:W-:Y:S02]  /*02c0*/  @!P1 IMAD.IADD R0, R0, 0x1, -R9 ;  /* 0x0000000100009824 */ /* 0x000fe400078e0a09 */
[----:B------:R-:W-:Y:S01]  /*02d0*/  @!P1 VIADD R3, R3, 0x1 ;  /* 0x0000000103039836 */ /* 0x000fe20000000000 */
[----:B------:R-:W-:Y:S02]  /*02e0*/  ISETP.NE.AND P1, PT, R6, RZ, PT ;  /* 0x000000ff0600720c */ /* 0x000fe40003f25270 */
[----:B------:R-:W-:Y:S02]  /*02f0*/  ISETP.GE.U32.AND P0, PT, R0, R9, PT ;  /* 0x000000090000720c */ /* 0x000fe40003f06070 */
[----:B------:R-:W-:-:S04]  /*0300*/  LOP3.LUT R0, R7, R6, RZ, 0x3c, !PT ;  /* 0x0000000607007212 */ /* 0x000fc800078e3cff */
[----:B------:R-:W-:Y:S01]  /*0310*/  ISETP.GE.AND P2, PT, R0, RZ, PT ;  /* 0x000000ff0000720c */ /* 0x000fe20003f46270 */
[----:B------:R-:W-:-:S06]  /*0320*/  VIADD R0, R4, 0x1ff ;  /* 0x000001ff04007836 */ /* 0x000fcc0000000000 */
[----:B------:R-:W-:-:S04]  /*0330*/  @P0 VIADD R3, R3, 0x1 ;  /* 0x0000000103030836 */ /* 0x000fc80000000000 */
[----:B------:R-:W-:Y:S01]  /*0340*/  IMAD.MOV.U32 R2, RZ, RZ, R3 ;  /* 0x000000ffff027224 */ /* 0x000fe200078e0003 */
[----:B------:R-:W-:-:S03]  /*0350*/  SHF.R.S32.HI R3, RZ, 0x1f, R0 ;  /* 0x0000001fff037819 */ /* 0x000fc60000011400 */
[----:B------:R-:W-:Y:S01]  /*0360*/  @!P2 IMAD.MOV R2, RZ, RZ, -R2 ;  /* 0x000000ffff02a224 */ /* 0x000fe200078e0a02 */
[----:B------:R-:W-:Y:S02]  /*0370*/  @!P1 LOP3.LUT R2, RZ, R6, RZ, 0x33, !PT ;  /* 0x00000006ff029212 */ /* 0x000fe400078e33ff */
[----:B------:R-:W-:-:S03]  /*0380*/  LEA.HI R3, R3, R0, RZ, 0x9 ;  /* 0x0000000003037211 */ /* 0x000fc600078f48ff */
[----:B------:R-:W-:Y:S02]  /*0390*/  IMAD.SHL.U32 R8, R2, 0x8, RZ ;  /* 0x0000000802087824 */ /* 0x000fe400078e00ff */
[----:B------:R-:W-:-:S03]  /*03a0*/  IMAD.MOV R2, RZ, RZ, -R2 ;  /* 0x000000ffff027224 */ /* 0x000fc600078e0a02 */
[----:B------:R-:W-:Y:S01]  /*03b0*/  LEA.HI.SX32 R3, R3, -R8, 0x17 ;  /* 0x8000000803037211 */ /* 0x000fe200078fbaff */
[----:B------:R-:W-:-:S03]  /*03c0*/  IMAD R6, R6, R2, R7 ;  /* 0x0000000206067224 */ /* 0x000fc600078e0207 */
[----:B------:R-:W-:Y:S02]  /*03d0*/  VIMNMX R13, R3, 0x8, PT ;  /* 0x00000008030d7848 */ /* 0x000fe40003fe0100 */
[----:B------:R-:W-:Y:S02]  /*03e0*/  IABS R11, R6 ;  /* 0x00000006000b7213 */ /* 0x000fe40000000000 */
[----:B------:R-:W-:-:S04]  /*03f0*/  IABS R9, R13 ;  /* 0x0000000d00097213 */ /* 0x000fc80000000000 */
[----:B------:R-:W0:Y:S08]  /*0400*/  I2F.RP R0, R9 ;  /* 0x0000000900007306 */ /* 0x000e300000209400 */
[----:B0-----:R-:W0:Y:S02]  /*0410*/  MUFU.RCP R0, R0 ;  /* 0x0000000000007308 */ /* 0x001e240000001000 */
[----:B0-----:R-:W-:-:S06]  /*0420*/  VIADD R3, R0, 0xffffffe ;  /* 0x0ffffffe00037836 */ /* 0x001fcc0000000000 */
[----:B------:R-:W0:Y:S02]  /*0430*/  F2I.FTZ.U32.TRUNC.NTZ R3, R3 ;  /* 0x0000000300037305 */ /* 0x000e24000021f000 */
[----:B0-----:R-:W-:-:S04]  /*0440*/  IMAD.MOV R10, RZ, RZ, -R3 ;  /* 0x000000ffff0a7224 */ /* 0x001fc800078e0a03 */
[----:B------:R-:W-:Y:S01]  /*0450*/  IMAD.MOV.U32 R2, RZ, RZ, R10 ;  /* 0x000000ffff027224 */ /* 0x000fe200078e000a */
[----:B------:R-:W-:-:S03]  /*0460*/  IABS R10, R13 ;  /* 0x0000000d000a7213 */ /* 0x000fc60000000000 */
[----:B------:R-:W-:Y:S02]  /*0470*/  IMAD R7, R2, R9, RZ ;  /* 0x0000000902077224 */ /* 0x000fe400078e02ff */
[----:B------:R-:W-:Y:S02]  /*0480*/  IMAD.MOV.U32 R2, RZ, RZ, RZ ;  /* 0x000000ffff027224 */ /* 0x000fe400078e00ff */
[----:B------:R-:W-:Y:S02]  /*0490*/  IMAD.MOV R0, RZ, RZ, -R10 ;  /* 0x000000ffff007224 */ /* 0x000fe400078e0a0a */
[----:B------:R-:W-:Y:S01]  /*04a0*/  IMAD.HI.U32 R2, R3, R7, R2 ;  /* 0x0000000703027227 */ /* 0x000fe200078e0002 */
[----:B------:R-:W0:Y:S01]  /*04b0*/  LDC R10, c[0x0][0x230] ;  /* 0x00008c00ff0a7b82 */ /* 0x000e220000000800 */
[----:B------:R-:W-:-:S04]  /*04c0*/  LOP3.LUT R3, R6, R13, RZ, 0x3c, !PT ;  /* 0x0000000d06037212 */ /* 0x000fc800078e3cff */
[----:B------:R-:W-:Y:S01]  /*04d0*/  IMAD.HI.U32 R2, R2, R11, RZ ;  /* 0x0000000b02027227 */ /* 0x000fe200078e00ff */
[----:B------:R-:W-:-:S03]  /*04e0*/  ISETP.GE.AND P2, PT, R3, RZ, PT ;  /* 0x000000ff0300720c */ /* 0x000fc60003f46270 */
[----:B------:R-:W-:-:S05]  /*04f0*/  IMAD R0, R2, R0, R11 ;  /* 0x0000000002007224 */ /* 0x000fca00078e020b */
[----:B------:R-:W-:Y:S01]  /*0500*/  ISETP.GT.U32.AND P1, PT, R9, R0, PT ;  /* 0x000000000900720c */ /* 0x000fe20003f24070 */
[----:B0-----:R-:W-:-:S12]  /*0510*/  VIADD R10, R10, 0x1f ;  /* 0x0000001f0a0a7836 */ /* 0x001fd80000000000 */
[----:B------:R-:W-:Y:S02]  /*0520*/  @!P1 IMAD.IADD R0, R0, 0x1, -R9 ;  /* 0x0000000100009824 */ /* 0x000fe400078e0a09 */
[----:B------:R-:W-:Y:S01]  /*0530*/  @!P1 VIADD R2, R2, 0x1 ;  /* 0x0000000102029836 */ /* 0x000fe20000000000 */
[----:B------:R-:W-:Y:S02]  /*0540*/  ISETP.NE.AND P1, PT, R13, RZ, PT ;  /* 0x000000ff0d00720c */ /* 0x000fe40003f25270 */
[----:B------:R-:W-:Y:S02]  /*0550*/  ISETP.GE.U32.AND P0, PT, R0, R9, PT ;  /* 0x000000090000720c */ /* 0x000fe40003f06070 */
[----:B------:R-:W0:Y:S11]  /*0560*/  S2R R0, SR_TID.X ;  /* 0x0000000000007919 */ /* 0x000e360000002100 */
[----:B------:R-:W-:Y:S01]  /*0570*/  @P0 VIADD R2, R2, 0x1 ;  /* 0x0000000102020836 */ /* 0x000fe20000000000 */
[----:B------:R-:W-:-:S03]  /*0580*/  ISETP.GE.AND P0, PT, R10, 0x20, PT ;  /* 0x000000200a00780c */ /* 0x000fc60003f06270 */
[----:B------:R-:W-:-:S04]  /*0590*/  IMAD.MOV.U32 R16, RZ, RZ, R2 ;  /* 0x000000ffff107224 */ /* 0x000fc800078e0002 */
[----:B------:R-:W-:Y:S01]  /*05a0*/  @!P2 IMAD.MOV R16, RZ, RZ, -R16 ;  /* 0x000000ffff10a224 */ /* 0x000fe200078e0a10 */
[----:B------:R-:W-:-:S05]  /*05b0*/  @!P1 LOP3.LUT R16, RZ, R13, RZ, 0x33, !PT ;  /* 0x0000000dff109212 */ /* 0x000fca00078e33ff */
[----:B------:R-:W-:Y:S02]  /*05c0*/  IMAD.MOV R2, RZ, RZ, -R16 ;  /* 0x000000ffff027224 */ /* 0x000fe400078e0a10 */
[----:B------:R-:W-:Y:S02]  /*05d0*/  IMAD.SHL.U32 R16, R16, 0x10, RZ ;  /* 0x0000001010107824 */ /* 0x000fe400078e00ff */
[----:B------:R-:W-:Y:S01]  /*05e0*/  IMAD R2, R13, R2, R6 ;  /* 0x000000020d027224 */ /* 0x000fe200078e0206 */
[----:B0-----:R-:W-:-:S03]  /*05f0*/  LOP3.LUT R3, R0, 0xff, RZ, 0xc0, !PT ;  /* 0x000000ff00037812 */ /* 0x001fc600078ec0ff */
[----:B------:R-:W-:-:S04]  /*0600*/  IMAD.IADD R2, R8, 0x1, R2 ;  /* 0x0000000108027824 */ /* 0x000fc800078e0202 */
[----:B------:R-:W-:Y:S01]  /*0610*/  IMAD R2, R2, 0x200, R3 ;  /* 0x0000020002027824 */ /* 0x000fe200078e0203 */
[----:B------:R-:W-:-:S03]  /*0620*/  LOP3.LUT R3, R0, 0xe0, RZ, 0xc0, !PT ;  /* 0x000000e000037812 */ /* 0x000fc600078ec0ff */
[----:B------:R-:W-:Y:S01]  /*0630*/  VIADD R18, R2, 0x100 ;  /* 0x0000010002127836 */ /* 0x000fe20000000000 */
[----:B------:R-:W-:Y:S06]  /*0640*/  @!P0 BRA `(.L_x_0) ;  /* 0x0000002c00f48947 */ /* 0x000fec0003800000 */
[----:B------:R-:W-:Y:S01]  /*0650*/  IABS R13, R5 ;  /* 0x00000005000d7213 */ /* 0x000fe20000000000 */
[----:B------:R-:W0:Y:S01]  /*0660*/  LDC R116, c[0x0][0x238] ;  /* 0x00008e00ff747b82 */ /* 0x000e220000000800 */
[----:B------:R-:W-:Y:S01]  /*0670*/  IABS R15, R4 ;  /* 0x00000004000f7213 */ /* 0x000fe20000000000 */
[----:B------:R-:W-:Y:S01]  /*0680*/  ULDC UR6, c[0x0][0x234] ;  /* 0x00008d0000067ab9 */ /* 0x000fe20000000800 */
[----:B------:R-:W1:Y:S01]  /*0690*/  I2F.RP R11, R13 ;  /* 0x0000000d000b7306 */ /* 0x000e620000209400 */
[----:B------:R-:W-:Y:S01]  /*06a0*/  LEA.HI R21, R3, R16, RZ, 0x1b ;  /* 0x0000001003157211 */ /* 0x000fe200078fd8ff */
[----:B------:R-:W-:Y:S01]  /*06b0*/  ULDC.64 UR4, c[0x0][0x218] ;  /* 0x0000860000047ab9 */ /* 0x000fe20000000a00 */
[----:B------:R-:W-:Y:S01]  /*06c0*/  IABS R17, R18 ;  /* 0x0000001200117213 */ /* 0x000fe20000000000 */
[----:B------:R-:W-:Y:S01]  /*06d0*/  ULDC UR8, c[0x0][0x210] ;  /* 0x0000840000087ab9 */ /* 0x000fe20000000800 */
[----:B------:R-:W-:Y:S01]  /*06e0*/  IABS R19, R2 ;  /* 0x0000000200137213 */ /* 0x000fe20000000000 */
[----:B------:R-:W2:Y:S01]  /*06f0*/  LDC R114, c[0x0][0x23c] ;  /* 0x00008f00ff727b82 */ /* 0x000ea20000000800 */
[----:B------:R-:W-:Y:S01]  /*0700*/  ULDC UR7, c[0x0][0x240] ;  /* 0x0000900000077ab9 */ /* 0x000fe20000000800 */
[----:B------:R-:W3:Y:S08]  /*0710*/  I2F.RP R12, R15 ;  /* 0x0000000f000c7306 */ /* 0x000ef00000209400 */
[----:B-1----:R-:W1:Y:S01]  /*0720*/  MUFU.RCP R11, R11 ;  /* 0x0000000b000b7308 */ /* 0x002e620000001000 */
[----:B0-----:R-:W-:-:S02]  /*0730*/  IMAD R24, R116, 0x19, RZ ;  /* 0x0000001974187824 */ /* 0x001fc400078e02ff */
[----:B------:R-:W-:-:S05]  /*0740*/  IMAD R26, R116, 0x18, RZ ;  /* 0x00000018741a7824 */ /* 0x000fca00078e02ff */
[----:B---3--:R-:W0:Y:S01]  /*0750*/  MUFU.RCP R12, R12 ;  /* 0x0000000c000c7308 */ /* 0x008e220000001000 */
[C---:B------:R-:W-:Y:S01]  /*0760*/  IMAD R28, R116.reuse, 0x17, RZ ;  /* 0x00000017741c7824 */ /* 0x040fe200078e02ff */
[----:B------:R-:W-:Y:S01]  /*0770*/  SHF.R.S32.HI R173, RZ, 0x1f, R24 ;  /* 0x0000001fffad7819 */ /* 0x000fe20000011418 */
[C---:B------:R-:W-:Y:S01]  /*0780*/  IMAD R30, R116.reuse, 0x16, RZ ;  /* 0x00000016741e7824 */ /* 0x040fe200078e02ff */
[----:B------:R-:W-:Y:S01]  /*0790*/  SHF.R.S32.HI R181, RZ, 0x1f, R26 ;  /* 0x0000001fffb57819 */ /* 0x000fe2000001141a */
[C---:B------:R-:W-:Y:S01]  /*07a0*/  IMAD R32, R116.reuse, 0x15, RZ ;  /* 0x0000001574207824 */ /* 0x040fe200078e02ff */
[----:B------:R-:W-:Y:S01]  /*07b0*/  SHF.R.S32.HI R189, RZ, 0x1f, R28 ;  /* 0x0000001fffbd7819 */ /* 0x000fe2000001141c */
[C---:B------:R-:W-:Y:S01]  /*07c0*/  IMAD R34, R116.reuse, 0x14, RZ ;  /* 0x0000001474227824 */ /* 0x040fe200078e02ff */
[----:B------:R-:W-:Y:S01]  /*07d0*/  SHF.R.S32.HI R197, RZ, 0x1f, R30 ;  /* 0x0000001fffc57819 */ /* 0x000fe2000001141e */
[----:B-1----:R-:W-:Y:S01]  /*07e0*/  VIADD R6, R11, 0xffffffe ;  /* 0x0ffffffe0b067836 */ /* 0x002fe20000000000 */
[----:B------:R-:W-:Y:S01]  /*07f0*/  SHF.R.S32.HI R205, RZ, 0x1f, R32 ;  /* 0x0000001fffcd7819 */ /* 0x000fe20000011420 */
[----:B------:R-:W-:Y:S01]  /*0800*/  VIADD R11, R21, 0x8 ;  /* 0x00000008150b7836 */ /* 0x000fe20000000000 */
[----:B------:R-:W-:Y:S01]  /*0810*/  SHF.R.S32.HI R213, RZ, 0x1f, R34 ;  /* 0x0000001fffd57819 */ /* 0x000fe20000011422 */
[----:B------:R1:W3:Y:S01]  /*0820*/  F2I.FTZ.U32.TRUNC.NTZ R7, R6 ;  /* 0x0000000600077305 */ /* 0x0002e2000021f000 */
[----:B------:R-:W-:-:S02]  /*0830*/  IMAD R36, R116, 0x13, RZ ;  /* 0x0000001374247824 */ /* 0x000fc400078e02ff */
[----:B------:R-:W-:Y:S02]  /*0840*/  IMAD R38, R116, 0x12, RZ ;  /* 0x0000001274267824 */ /* 0x000fe400078e02ff */
[----:B0-----:R-:W-:Y:S01]  /*0850*/  VIADD R8, R12, 0xffffffe ;  /* 0x0ffffffe0c087836 */ /* 0x001fe20000000000 */
[----:B------:R-:W-:Y:S01]  /*0860*/  IABS R12, R11 ;  /* 0x0000000b000c7213 */ /* 0x000fe20000000000 */
[C---:B------:R-:W-:Y:S01]  /*0870*/  IMAD R40, R116.reuse, 0x11, RZ ;  /* 0x0000001174287824 */ /* 0x040fe200078e02ff */
[----:B------:R-:W-:Y:S01]  /*0880*/  SHF.R.S32.HI R221, RZ, 0x1f, R36 ;  /* 0x0000001fffdd7819 */ /* 0x000fe20000011424 */
[----:B------:R0:W4:Y:S01]  /*0890*/  F2I.FTZ.U32.TRUNC.NTZ R9, R8 ;  /* 0x0000000800097305 */ /* 0x000122000021f000 */
[----:B-1----:R-:W-:Y:S01]  /*08a0*/  IMAD.MOV.U32 R6, RZ, RZ, RZ ;  /* 0x000000ffff067224 */ /* 0x002fe200078e00ff */
[----:B------:R-:W-:Y:S01]  /*08b0*/  SHF.R.S32.HI R229, RZ, 0x1f, R38 ;  /* 0x0000001fffe57819 */ /* 0x000fe20000011426 */
[C---:B------:R-:W-:Y:S01]  /*08c0*/  IMAD.SHL.U32 R42, R116.reuse, 0x10, RZ ;  /* 0x00000010742a7824 */ /* 0x040fe200078e00ff */
[----:B------:R-:W-:Y:S01]  /*08d0*/  SHF.R.S32.HI R237, RZ, 0x1f, R40 ;  /* 0x0000001fffed7819 */ /* 0x000fe20000011428 */
[----:B------:R-:W-:-:S02]  /*08e0*/  IMAD R46, R116, 0xe, RZ ;  /* 0x0000000e742e7824 */ /* 0x000fc400078e02ff */
[----:B---3--:R-:W-:Y:S01]  /*08f0*/  IMAD.MOV R14, RZ, RZ, -R7 ;  /* 0x000000ffff0e7224 */ /* 0x008fe200078e0a07 */
[----:B------:R-:W-:Y:S01]  /*0900*/  SHF.R.S32.HI R245, RZ, 0x1f, R42 ;  /* 0x0000001ffff57819 */ /* 0x000fe2000001142a */
[----:B0-----:R-:W-:Y:S01]  /*0910*/  IMAD.MOV.U32 R8, RZ, RZ, RZ ;  /* 0x000000ffff087224 */ /* 0x001fe200078e00ff */
[----:B------:R-:W-:Y:S01]  /*0920*/  SHF.R.S32.HI R60, RZ, 0x1f, R46 ;  /* 0x0000001fff3c7819 */ /* 0x000fe2000001142e */
[----:B------:R-:W-:Y:S01]  /*0930*/  IMAD R3, R14, R13, RZ ;  /* 0x0000000d0e037224 */ /* 0x000fe200078e02ff */
[----:B------:R-:W-:Y:S01]  /*0940*/  IABS R14, R21 ;  /* 0x00000015000e7213 */ /* 0x000fe20000000000 */
[----:B------:R-:W-:Y:S02]  /*0950*/  IMAD R48, R116, 0xd, RZ ;  /* 0x0000000d74307824 */ /* 0x000fe400078e02ff */
[----:B----4-:R-:W-:Y:S02]  /*0960*/  IMAD.MOV R20, RZ, RZ, -R9 ;  /* 0x000000ffff147224 */ /* 0x010fe400078e0a09 */
[----:B------:R-:W-:Y:S01]  /*0970*/  IMAD.HI.U32 R6, R7, R3, R6 ;  /* 0x0000000307067227 */ /* 0x000fe200078e0006 */
[----:B------:R-:W-:-:S03]  /*0980*/  SHF.R.S32.HI R68, RZ, 0x1f, R48 ;  /* 0x0000001fff447819 */ /* 0x000fc60000011430 */
[----:B------:R-:W-:Y:S02]  /*0990*/  IMAD R3, R20, R15, RZ ;  /* 0x0000000f14037224 */ /* 0x000fe400078e02ff */
[----:B------:R-:W-:Y:S02]  /*09a0*/  IMAD R44, R116, 0xf, RZ ;  /* 0x0000000f742c7824 */ /* 0x000fe400078e02ff */
[----:B------:R-:W-:-:S04]  /*09b0*/  IMAD.HI.U32 R8, R9, R3, R8 ;  /* 0x0000000309087227 */ /* 0x000fc800078e0008 */
[----:B------:R-:W-:-:S04]  /*09c0*/  IMAD.HI.U32 R3, R6, R12, RZ ;  /* 0x0000000c06037227 */ /* 0x000fc800078e00ff */
[----:B------:R-:W-:-:S04]  /*09d0*/  IMAD.HI.U32 R6, R6, R14, RZ ;  /* 0x0000000e06067227 */ /* 0x000fc800078e00ff */
[----:B------:R-:W-:-:S04]  /*09e0*/  IMAD.HI.U32 R7, R8, R17, RZ ;  /* 0x0000001108077227 */ /* 0x000fc800078e00ff */
[----:B------:R-:W-:Y:S02]  /*09f0*/  IMAD.MOV R9, RZ, RZ, -R6 ;  /* 0x000000ffff097224 */ /* 0x000fe400078e0a06 */
[----:B------:R-:W-:Y:S02]  /*0a00*/  IMAD.MOV R3, RZ, RZ, -R3 ;  /* 0x000000ffff037224 */ /* 0x000fe400078e0a03 */
[----:B------:R-:W-:Y:S02]  /*0a10*/  IMAD.MOV R20, RZ, RZ, -R7 ;  /* 0x000000ffff147224 */ /* 0x000fe400078e0a07 */
[C---:B------:R-:W-:Y:S02]  /*0a20*/  IMAD R7, R13.reuse, R9, R14 ;  /* 0x000000090d077224 */ /* 0x040fe400078e020e */
[C---:B------:R-:W-:Y:S01]  /*0a30*/  IMAD R6, R13.reuse, R3, R12 ;  /* 0x000000030d067224 */ /* 0x040fe200078e020c */
[----:B------:R-:W-:Y:S01]  /*0a40*/  SHF.R.S32.HI R3, RZ, 0x1f, R10 ;  /* 0x0000001fff037819 */ /* 0x000fe2000001140a */
[----:B------:R-:W-:Y:S01]  /*0a50*/  IMAD.HI.U32 R8, R8, R19, RZ ;  /* 0x0000001308087227 */ /* 0x000fe200078e00ff */
[----:B------:R-:W-:-:S02]  /*0a60*/  ISETP.GT.U32.AND P1, PT, R13, R7, PT ;  /* 0x000000070d00720c */ /* 0x000fc40003f24070 */
[----:B------:R-:W-:Y:S01]  /*0a70*/  ISETP.GT.U32.AND P0, PT, R13, R6, PT ;  /* 0x000000060d00720c */ /* 0x000fe20003f04070 */
[----:B------:R-:W-:Y:S01]  /*0a80*/  IMAD.MOV R22, RZ, RZ, -R8 ;  /* 0x000000ffff167224 */ /* 0x000fe200078e0a08 */
[----:B------:R-:W-:Y:S01]  /*0a90*/  LEA.HI R10, R3, R10, RZ, 0x5 ;  /* 0x0000000a030a7211 */ /* 0x000fe200078f28ff */
[C---:B------:R-:W-:Y:S01]  /*0aa0*/  IMAD R8, R15.reuse, R20, R17 ;  /* 0x000000140f087224 */ /* 0x040fe200078e0211 */
[----:B------:R-:W-:Y:S01]  /*0ab0*/  LOP3.LUT R3, RZ, R4, RZ, 0x33, !PT ;  /* 0x00000004ff037212 */ /* 0x000fe200078e33ff */
[C---:B------:R-:W-:Y:S01]  /*0ac0*/  IMAD R9, R15.reuse, R22, R19 ;  /* 0x000000160f097224 */ /* 0x040fe200078e0213 */
[----:B------:R-:W-:Y:S01]  /*0ad0*/  SHF.R.U32.HI R12, RZ, 0x5, R0 ;  /* 0x00000005ff0c7819 */ /* 0x000fe20000011600 */
[C---:B------:R-:W-:Y:S01]  /*0ae0*/  IMAD R14, R116.reuse, 0x1c, RZ ;  /* 0x0000001c740e7824 */ /* 0x040fe200078e02ff */
[C---:B------:R-:W-:Y:S01]  /*0af0*/  ISETP.GT.U32.AND P2, PT, R15.reuse, R8, PT ;  /* 0x000000080f00720c */ /* 0x040fe20003f44070 */
[----:B------:R-:W-:Y:S01]  /*0b00*/  IMAD R20, R116, 0x1b, RZ ;  /* 0x0000001b74147824 */ /* 0x000fe200078e02ff */
[----:B------:R-:W-:Y:S01]  /*0b10*/  ISETP.GT.U32.AND P3, PT, R15, R9, PT ;  /* 0x000000090f00720c */ /* 0x000fe20003f64070 */
[--C-:B------:R-:W-:Y:S01]  /*0b20*/  @!P1 IMAD.IADD R7, R7, 0x1, -R13.reuse ;  /* 0x0000000107079824 */ /* 0x100fe200078e0a0d */
[----:B------:R-:W-:Y:S01]  /*0b30*/  R2UR UR13, R12 ;  /* 0x000000000c0d72ca */ /* 0x000fe200000e0000 */
[----:B------:R-:W-:Y:S01]  /*0b40*/  @!P0 IMAD.IADD R6, R6, 0x1, -R13 ;  /* 0x0000000106068824 */ /* 0x000fe200078e0a0d */
[----:B------:R-:W-:Y:S01]  /*0b50*/  SHF.R.S32.HI R149, RZ, 0x1f, R14 ;  /* 0x0000001fff957819 */ /* 0x000fe2000001140e */
[C---:B------:R-:W-:Y:S01]  /*0b60*/  IMAD R12, R116.reuse, 0x1d, RZ ;  /* 0x0000001d740c7824 */ /* 0x040fe200078e02ff */
[C---:B------:R-:W-:Y:S01]  /*0b70*/  ISETP.GT.U32.AND P1, PT, R13.reuse, R7, PT ;  /* 0x000000070d00720c */ /* 0x040fe20003f24070 */
[C---:B------:R-:W-:Y:S01]  /*0b80*/  IMAD R22, R116.reuse, 0x1a, RZ ;  /* 0x0000001a74167824 */ /* 0x040fe200078e02ff */
[----:B------:R-:W-:Y:S01]  /*0b90*/  ISETP.GT.U32.AND P0, PT, R13, R6, PT ;  /* 0x000000060d00720c */ /* 0x000fe20003f04070 */
[----:B------:R-:W-:Y:S01]  /*0ba0*/  IMAD R50, R116, 0xc, RZ ;  /* 0x0000000c74327824 */ /* 0x000fe200078e02ff */
[----:B------:R-:W-:Y:S01]  /*0bb0*/  SHF.R.S32.HI R141, RZ, 0x1f, R12 ;  /* 0x0000001fff8d7819 */ /* 0x000fe2000001140c */
[--C-:B------:R-:W-:Y:S01]  /*0bc0*/  @!P2 IMAD.IADD R8, R8, 0x1, -R15.reuse ;  /* 0x000000010808a824 */ /* 0x100fe200078e0a0f */
[----:B------:R-:W-:Y:S01]  /*0bd0*/  ISETP.GE.AND P2, PT, R21, RZ, PT ;  /* 0x000000ff1500720c */ /* 0x000fe20003f46270 */
[----:B------:R-:W-:Y:S01]  /*0be0*/  @!P3 IMAD.IADD R9, R9, 0x1, -R15 ;  /* 0x000000010909b824 */ /* 0x000fe200078e0a0f */
[----:B------:R-:W-:Y:S01]  /*0bf0*/  ISETP.GE.AND P3, PT, R11, RZ, PT ;  /* 0x000000ff0b00720c */ /* 0x000fe20003f66270 */
[C---:B------:R-:W-:Y:S01]  /*0c00*/  IMAD R66, R116.reuse, 0xa, RZ ;  /* 0x0000000a74427824 */ /* 0x040fe200078e02ff */
[C---:B------:R-:W-:Y:S01]  /*0c10*/  ISETP.GT.U32.AND P4, PT, R15.reuse, R8, PT ;  /* 0x000000080f00720c */ /* 0x040fe20003f84070 */
[----:B------:R-:W-:Y:S01]  /*0c20*/  IMAD R74, R116, 0x9, RZ ;  /* 0x00000009744a7824 */ /* 0x000fe200078e02ff */
[----:B------:R-:W-:Y:S01]  /*0c30*/  ISETP.GT.U32.AND P5, PT, R15, R9, PT ;  /* 0x000000090f00720c */ /* 0x000fe20003fa4070 */
[--C-:B------:R-:W-:Y:S01]  /*0c40*/  @!P1 IMAD.IADD R7, R7, 0x1, -R13.reuse ;  /* 0x0000000107079824 */ /* 0x100fe200078e0a0d */
[----:B------:R-:W-:Y:S01]  /*0c50*/  ISETP.GE.AND P1, PT, R18, RZ, PT ;  /* 0x000000ff1200720c */ /* 0x000fe20003f26270 */
[----:B------:R-:W-:Y:S01]  /*0c60*/  @!P0 IMAD.IADD R6, R6, 0x1, -R13 ;  /* 0x0000000106068824 */ /* 0x000fe200078e0a0d */
[----:B------:R-:W-:Y:S01]  /*0c70*/  ISETP.GE.AND P0, PT, R2, RZ, PT ;  /* 0x000000ff0200720c */ /* 0x000fe20003f06270 */
[----:B------:R-:W-:Y:S01]  /*0c80*/  IMAD R58, R116, 0xb, RZ ;  /* 0x0000000b743a7824 */ /* 0x000fe200078e02ff */
[----:B------:R-:W-:Y:S01]  /*0c90*/  SHF.R.S32.HI R157, RZ, 0x1f, R20 ;  /* 0x0000001fff9d7819 */ /* 0x000fe20000011414 */
[----:B------:R-:W-:Y:S01]  /*0ca0*/  @!P2 IMAD.MOV R7, RZ, RZ, -R7 ;  /* 0x000000ffff07a224 */ /* 0x000fe200078e0a07 */
[----:B------:R-:W-:Y:S01]  /*0cb0*/  SHF.R.S32.HI R165, RZ, 0x1f, R22 ;  /* 0x0000001fffa57819 */ /* 0x000fe20000011416 */
[----:B------:R-:W-:Y:S01]  /*0cc0*/  @!P3 IMAD.MOV R6, RZ, RZ, -R6 ;  /* 0x000000ffff06b224 */ /* 0x000fe200078e0a06 */
[----:B------:R-:W-:Y:S01]  /*0cd0*/  SHF.R.S32.HI R76, RZ, 0x1f, R50 ;  /* 0x0000001fff4c7819 */ /* 0x000fe20000011432 */
[--C-:B------:R-:W-:Y:S01]  /*0ce0*/  @!P4 IMAD.IADD R8, R8, 0x1, -R15.reuse ;  /* 0x000000010808c824 */ /* 0x100fe200078e0a0f */
[----:B------:R-:W-:Y:S01]  /*0cf0*/  ISETP.NE.AND P4, PT, R5, RZ, PT ;  /* 0x000000ff0500720c */ /* 0x000fe20003f85270 */
[----:B------:R-:W-:Y:S01]  /*0d00*/  @!P5 IMAD.IADD R9, R9, 0x1, -R15 ;  /* 0x000000010909d824 */ /* 0x000fe200078e0a0f */
[----:B------:R-:W-:Y:S01]  /*0d10*/  ISETP.NE.AND P5, PT, R4, RZ, PT ;  /* 0x000000ff0400720c */ /* 0x000fe20003fa5270 */
[----:B------:R-:W-:Y:S01]  /*0d20*/  @!P1 IMAD.MOV R8, RZ, RZ, -R8 ;  /* 0x000000ffff089224 */ /* 0x000fe200078e0a08 */
[----:B------:R-:W-:Y:S01]  /*0d30*/  LOP3.LUT R5, RZ, R5, RZ, 0x33, !PT ;  /* 0x00000005ff057212 */ /* 0x000fe200078e33ff */
[----:B------:R-:W-:Y:S01]  /*0d40*/  @!P0 IMAD.MOV R9, RZ, RZ, -R9 ;  /* 0x000000ffff098224 */ /* 0x000fe200078e0a09 */
[----:B------:R-:W-:Y:S01]  /*0d50*/  SHF.R.S32.HI R92, RZ, 0x1f, R66 ;  /* 0x0000001fff5c7819 */ /* 0x000fe20000011442 */
[C---:B------:R-:W-:Y:S01]  /*0d60*/  IMAD R98, R116.reuse, 0x6, RZ ;  /* 0x0000000674627824 */ /* 0x040fe200078e02ff */
[C---:B------:R-:W-:Y:S01]  /*0d70*/  SEL R87, R3.reuse, R8, !P5 ;  /* 0x0000000803577207 */ /* 0x040fe20006800000 */
[C---:B------:R-:W-:Y:S01]  /*0d80*/  IMAD R8, R116.reuse, 0x1e, RZ ;  /* 0x0000001e74087824 */ /* 0x040fe200078e02ff */
[----:B------:R-:W-:Y:S01]  /*0d90*/  SEL R89, R3, R9, !P5 ;  /* 0x0000000903597207 */ /* 0x000fe20006800000 */
[C---:B------:R-:W-:Y:S01]  /*0da0*/  IMAD.SHL.U32 R82, R116.reuse, 0x8, RZ ;  /* 0x0000000874527824 */ /* 0x040fe200078e00ff */
[----:B------:R-:W-:Y:S01]  /*0db0*/  SEL R4, R5, R6, !P4 ;  /* 0x0000000605047207 */ /* 0x000fe20006000000 */
[C---:B------:R-:W-:Y:S01]  /*0dc0*/  IMAD R6, R116.reuse, 0x1f, RZ ;  /* 0x0000001f74067824 */ /* 0x040fe200078e02ff */
[----:B------:R-:W-:Y:S01]  /*0dd0*/  SHF.R.S32.HI R129, RZ, 0x1f, R8 ;  /* 0x0000001fff817819 */ /* 0x000fe20000011408 */
[----:B------:R-:W-:Y:S01]  /*0de0*/  IMAD R87, R87, UR6, RZ ;  /* 0x0000000657577c24 */ /* 0x000fe2000f8e02ff */
[----:B------:R-:W-:Y:S01]  /*0df0*/  SEL R110, R5, R7, !P4 ;  /* 0x00000007056e7207 */ /* 0x000fe20006000000 */
[----:B------:R-:W-:Y:S01]  /*0e00*/  IMAD R89, R89, UR6, RZ ;  /* 0x0000000659597c24 */ /* 0x000fe2000f8e02ff */
[----:B------:R-:W-:Y:S01]  /*0e10*/  SHF.R.S32.HI R109, RZ, 0x1f, R6 ;  /* 0x0000001fff6d7819 */ /* 0x000fe20000011406 */
[C---:B------:R-:W-:Y:S01]  /*0e20*/  IMAD R106, R116.reuse, 0x5, RZ ;  /* 0x00000005746a7824 */ /* 0x040fe200078e02ff */
[----:B------:R-:W-:Y:S01]  /*0e30*/  SHF.R.S32.HI R118, RZ, 0x1f, R87 ;  /* 0x0000001fff767819 */ /* 0x000fe20000011457 */
[C---:B------:R-:W-:Y:S01]  /*0e40*/  IMAD R90, R116.reuse, 0x7, RZ ;  /* 0x00000007745a7824 */ /* 0x040fe200078e02ff */
[C---:B------:R-:W-:Y:S01]  /*0e50*/  IADD3 R91, P5, R87.reuse, R6, RZ ;  /* 0x00000006575b7210 */ /* 0x040fe20007fbe0ff */
[C---:B------:R-:W-:Y:S01]  /*0e60*/  IMAD.SHL.U32 R112, R116.reuse, 0x2, RZ ;  /* 0x0000000274707824 */ /* 0x040fe200078e00ff */
[----:B------:R-:W-:Y:S01]  /*0e70*/  SHF.R.S32.HI R120, RZ, 0x1f, R89 ;  /* 0x0000001fff787819 */ /* 0x000fe20000011459 */
[----:B------:R-:W-:Y:S01]  /*0e80*/  IMAD.SHL.U32 R52, R116, 0x4, RZ ;  /* 0x0000000474347824 */ /* 0x000fe200078e00ff */
[----:B------:R-:W-:Y:S01]  /*0e90*/  IADD3 R93, P2, R6, R89, RZ ;  /* 0x00000059065d7210 */ /* 0x000fe20007f5e0ff */
[----:B------:R-:W-:Y:S01]  /*0ea0*/  IMAD.X R105, R118, 0x1, R109, P5 ;  /* 0x0000000176697824 */ /* 0x000fe200028e066d */
[-C--:B------:R-:W-:Y:S01]  /*0eb0*/  IADD3 R95, P1, R87, R8.reuse, RZ ;  /* 0x00000008575f7210 */ /* 0x080fe20007f3e0ff */
[----:B------:R-:W-:Y:S01]  /*0ec0*/  IMAD R54, R116, 0x3, RZ ;  /* 0x0000000374367824 */ /* 0x000fe200078e02ff */
[----:B------:R-:W-:Y:S01]  /*0ed0*/  IADD3 R97, P0, R89, R8, RZ ;  /* 0x0000000859617210 */ /* 0x000fe20007f1e0ff */
[----:B------:R-:W-:Y:S01]  /*0ee0*/  IMAD.X R109, R109, 0x1, R120, P2 ;  /* 0x000000016d6d7824 */ /* 0x000fe200010e0678 */
[-C--:B------:R-:W-:Y:S01]  /*0ef0*/  IADD3 R99, P4, R87, R12.reuse, RZ ;  /* 0x0000000c57637210 */ /* 0x080fe20007f9e0ff */
[--C-:B------:R-:W-:Y:S01]  /*0f00*/  IMAD.X R113, R118, 0x1, R129.reuse, P1 ;  /* 0x0000000176717824 */ /* 0x100fe200008e0681 */
        /* <DEDUP_REMOVED lines=38> */
[C---:B------:R-:W-:Y:S01]  /*1170*/  IADD3 R191, P0, R87.reuse, R36, RZ ;  /* 0x0000002457bf7210 */ /* 0x040fe20007f1e0ff */
[--C-:B------:R-:W-:Y:S01]  /*1180*/  IMAD.X R209, R118, 0x1, R213.reuse, P2 ;  /* 0x0000000176d17824 */ /* 0x100fe200010e06d5 */
[-C--:B------:R-:W-:Y:S01]  /*1190*/  IADD3 R199, P3, R87, R38.reuse, RZ ;  /* 0x0000002657c77210 */ /* 0x080fe20007f7e0ff */
[----:B------:R-:W-:Y:S01]  /*11a0*/  IMAD.X R213, R120, 0x1, R213, P1 ;  /* 0x0000000178d57824 */ /* 0x000fe200008e06d5 */
[----:B------:R-:W-:Y:S01]  /*11b0*/  IADD3 R203, P6, R89, R38, RZ ;  /* 0x0000002659cb7210 */ /* 0x000fe20007fde0ff */
[C---:B------:R-:W-:Y:S01]  /*11c0*/  IMAD.X R217, R118.reuse, 0x1, R221, P0 ;  /* 0x0000000176d97824 */ /* 0x040fe200000e06dd */
[-C--:B------:R-:W-:Y:S01]  /*11d0*/  IADD3 R207, P5, R87, R40.reuse, RZ ;  /* 0x0000002857cf7210 */ /* 0x080fe20007fbe0ff */
[--C-:B------:R-:W-:Y:S01]  /*11e0*/  IMAD.X R225, R118, 0x1, R229.reuse, P3 ;  /* 0x0000000176e17824 */ /* 0x100fe200018e06e5 */
[----:B------:R-:W-:Y:S01]  /*11f0*/  IADD3 R211, P2, R89, R40, RZ ;  /* 0x0000002859d37210 */ /* 0x000fe20007f5e0ff */
[----:B------:R-:W-:Y:S01]  /*1200*/  IMAD.X R229, R120, 0x1, R229, P6 ;  /* 0x0000000178e57824 */ /* 0x000fe200030e06e5 */
[----:B------:R-:W-:Y:S01]  /*1210*/  IADD3 R215, P1, R87, R42, RZ ;  /* 0x0000002a57d77210 */ /* 0x000fe20007f3e0ff */
[--C-:B------:R-:W-:Y:S01]  /*1220*/  IMAD.X R233, R118, 0x1, R237.reuse, P5 ;  /* 0x0000000176e97824 */ /* 0x100fe200028e06ed */
[C---:B------:R-:W-:Y:S01]  /*1230*/  IADD3 R195, P4, R89.reuse, R36, RZ ;  /* 0x0000002459c37210 */ /* 0x040fe20007f9e0ff */
[----:B------:R-:W-:Y:S01]  /*1240*/  IMAD.X R237, R120, 0x1, R237, P2 ;  /* 0x0000000178ed7824 */ /* 0x000fe200010e06ed */
[----:B------:R-:W-:Y:S01]  /*1250*/  IADD3 R219, P0, R89, R42, RZ ;  /* 0x0000002a59db7210 */ /* 0x000fe20007f1e0ff */
[----:B------:R-:W-:Y:S01]  /*1260*/  IMAD.X R241, R118, 0x1, R245, P1 ;  /* 0x0000000176f17824 */ /* 0x000fe200008e06f5 */
[-C--:B------:R-:W-:Y:S01]  /*1270*/  IADD3 R231, P6, R87, R46.reuse, RZ ;  /* 0x0000002e57e77210 */ /* 0x080fe20007fde0ff */
[C---:B------:R-:W-:Y:S01]  /*1280*/  IMAD.X R221, R120.reuse, 0x1, R221, P4 ;  /* 0x0000000178dd7824 */ /* 0x040fe200020e06dd */
[----:B------:R-:W-:Y:S01]  /*1290*/  IADD3 R235, P5, R89, R46, RZ ;  /* 0x0000002e59eb7210 */ /* 0x000fe20007fbe0ff */
[----:B------:R-:W-:Y:S01]  /*12a0*/  IMAD.X R245, R120, 0x1, R245, P0 ;  /* 0x0000000178f57824 */ /* 0x000fe200000e06f5 */
[-C--:B------:R-:W-:Y:S01]  /*12b0*/  IADD3 R239, P2, R87, R48.reuse, RZ ;  /* 0x0000003057ef7210 */ /* 0x080fe20007f5e0ff */
[--C-:B------:R-:W-:Y:S01]  /*12c0*/  IMAD.X R56, R118, 0x1, R60.reuse, P6 ;  /* 0x0000000176387824 */ /* 0x100fe200030e063c */
[----:B------:R-:W-:Y:S01]  /*12d0*/  IADD3 R243, P1, R89, R48, RZ ;  /* 0x0000003059f37210 */ /* 0x000fe20007f3e0ff */
[----:B------:R-:W-:Y:S01]  /*12e0*/  IMAD.X R60, R120, 0x1, R60, P5 ;  /* 0x00000001783c7824 */ /* 0x000fe200028e063c */
[----:B------:R-:W-:Y:S01]  /*12f0*/  SHF.R.S32.HI R5, RZ, 0x1f, R44 ;  /* 0x0000001fff057819 */ /* 0x000fe2000001142c */
[--C-:B------:R-:W-:Y:S01]  /*1300*/  IMAD.X R64, R118, 0x1, R68.reuse, P2 ;  /* 0x0000000176407824 */ /* 0x100fe200010e0644 */
[C---:B------:R-:W-:Y:S01]  /*1310*/  IADD3 R223, P4, R87.reuse, R44, RZ ;  /* 0x0000002c57df7210 */ /* 0x040fe20007f9e0ff */
[----:B------:R-:W-:Y:S01]  /*1320*/  IMAD.X R68, R120, 0x1, R68, P1 ;  /* 0x0000000178447824 */ /* 0x000fe200008e0644 */
[----:B------:R-:W-:Y:S01]  /*1330*/  IADD3 R247, P0, R87, R50, RZ ;  /* 0x0000003257f77210 */ /* 0x000fe20007f1e0ff */
[----:B------:R-:W0:Y:S01]  /*1340*/  LDC R12, c[0x0][0x214] ;  /* 0x00008500ff0c7b82 */ /* 0x000e220000000800 */
[----:B------:R-:W-:Y:S01]  /*1350*/  IADD3 R227, P3, R89, R44, RZ ;  /* 0x0000002c59e37210 */ /* 0x000fe20007f7e0ff */
[C-C-:B------:R-:W-:Y:S01]  /*1360*/  IMAD.X R249, R118.reuse, 0x1, R5.reuse, P4 ;  /* 0x0000000176f97824 */ /* 0x140fe200020e0605 */
[-C--:B------:R-:W-:Y:S01]  /*1370*/  IADD3 R62, P5, R87, R66.reuse, RZ ;  /* 0x00000042573e7210 */ /* 0x080fe20007fbe0ff */
[----:B------:R-:W-:Y:S01]  /*1380*/  IMAD.X R72, R118, 0x1, R76, P0 ;  /* 0x0000000176487824 */ /* 0x000fe200000e064c */
[----:B------:R-:W-:Y:S01]  /*1390*/  IADD3 R66, P2, R89, R66, RZ ;  /* 0x0000004259427210 */ /* 0x000fe20007f5e0ff */
[----:B------:R-:W-:Y:S01]  /*13a0*/  IMAD.X R20, R120, 0x1, R5, P3 ;  /* 0x0000000178147824 */ /* 0x000fe200018e0605 */
[----:B------:R-:W-:Y:S01]  /*13b0*/  SHF.R.S32.HI R100, RZ, 0x1f, R74 ;  /* 0x0000001fff647819 */ /* 0x000fe2000001144a */
[--C-:B------:R-:W-:Y:S01]  /*13c0*/  IMAD.X R88, R118, 0x1, R92.reuse, P5 ;  /* 0x0000000176587824 */ /* 0x100fe200028e065c */
[----:B------:R-:W-:Y:S01]  /*13d0*/  IADD3 R70, P1, R87, R74, RZ ;  /* 0x0000004a57467210 */ /* 0x000fe20007f3e0ff */
[----:B------:R-:W-:Y:S01]  /*13e0*/  IMAD.X R92, R120, 0x1, R92, P2 ;  /* 0x00000001785c7824 */ /* 0x000fe200010e065c */
[C---:B------:R-:W-:Y:S01]  /*13f0*/  IADD3 R251, P4, R89.reuse, R50, RZ ;  /* 0x0000003259fb7210 */ /* 0x040fe20007f9e0ff */
[----:B------:R-:W-:Y:S01]  /*1400*/  ULDC UR6, c[0x0][0x230] ;  /* 0x00008c0000067ab9 */ /* 0x000fe20000000800 */
[----:B------:R-:W-:Y:S01]  /*1410*/  IADD3 R74, P0, R89, R74, RZ ;  /* 0x0000004a594a7210 */ /* 0x000fe20007f1e0ff */
[----:B------:R-:W-:Y:S01]  /*1420*/  IMAD.X R96, R118, 0x1, R100, P1 ;  /* 0x0000000176607824 */ /* 0x000fe200008e0664 */
[----:B------:R-:W-:Y:S01]  /*1430*/  SHF.R.S32.HI R84, RZ, 0x1f, R58 ;  /* 0x0000001fff547819 */ /* 0x000fe2000001143a */
[C---:B------:R-:W-:Y:S01]  /*1440*/  IMAD.X R76, R120.reuse, 0x1, R76, P4 ;  /* 0x00000001784c7824 */ /* 0x040fe200020e064c */
[----:B------:R-:W-:Y:S01]  /*1450*/  IADD3 R22, P3, R87, R58, RZ ;  /* 0x0000003a57167210 */ /* 0x000fe20007f7e0ff */
[----:B------:R-:W-:Y:S01]  /*1460*/  IMAD.X R100, R120, 0x1, R100, P0 ;  /* 0x0000000178647824 */ /* 0x000fe200000e0664 */
[----:B------:R-:W-:-:S02]  /*1470*/  SHF.R.S32.HI R71, RZ, 0x1f, R98 ;  /* 0x0000001fff477819 */ /* 0x000fc40000011462 */
[----:B------:R-:W-:Y:S02]  /*1480*/  CS2R R48, SRZ ;  /* 0x0000000000307805 */ /* 0x000fe4000001ff00 */
[----:B------:R-:W-:Y:S01]  /*1490*/  IADD3 R94, P2, R87, R98, RZ ;  /* 0x00000062575e7210 */ /* 0x000fe20007f5e0ff */
[C---:B------:R-:W-:Y:S01]  /*14a0*/  IMAD.X R80, R118.reuse, 0x1, R84, P3 ;  /* 0x0000000176507824 */ /* 0x040fe200018e0654 */
[C---:B------:R-:W-:Y:S02]  /*14b0*/  IADD3 R58, P6, R89.reuse, R58, RZ ;  /* 0x0000003a593a7210 */ /* 0x040fe40007fde0ff */
[----:B------:R-:W-:Y:S02]  /*14c0*/  CS2R R50, SRZ ;  /* 0x0000000000327805 */ /* 0x000fe4000001ff00 */
[----:B------:R-:W-:Y:S01]  /*14d0*/  IADD3 R98, P1, R89, R98, RZ ;  /* 0x0000006259627210 */ /* 0x000fe20007f3e0ff */
[--C-:B------:R-:W-:Y:S01]  /*14e0*/  IMAD.X R75, R118, 0x1, R71.reuse, P2 ;  /* 0x00000001764b7824 */ /* 0x100fe200010e0647 */
[----:B------:R-:W-:Y:S01]  /*14f0*/  SHF.R.S32.HI R108, RZ, 0x1f, R82 ;  /* 0x0000001fff6c7819 */ /* 0x000fe20000011452 */
[C---:B------:R-:W-:Y:S01]  /*1500*/  IMAD.X R84, R120.reuse, 0x1, R84, P6 ;  /* 0x0000000178547824 */ /* 0x040fe200030e0654 */
[----:B------:R-:W-:Y:S01]  /*1510*/  SHF.R.S32.HI R63, RZ, 0x1f, R106 ;  /* 0x0000001fff3f7819 */ /* 0x000fe2000001146a */
[----:B------:R-:W-:Y:S01]  /*1520*/  IMAD.X R71, R120, 0x1, R71, P1 ;  /* 0x0000000178477824 */ /* 0x000fe200008e0647 */
[----:B------:R-:W-:-:S02]  /*1530*/  IADD3 R78, P4, R87, R82, RZ ;  /* 0x00000052574e7210 */ /* 0x000fc40007f9e0ff */
[----:B------:R-:W-:Y:S02]  /*1540*/  CS2R R40, SRZ ;  /* 0x0000000000287805 */ /* 0x000fe4000001ff00 */
[----:B------:R-:W-:Y:S02]  /*1550*/  IADD3 R102, P0, R87, R106, RZ ;  /* 0x0000006a57667210 */ /* 0x000fe40007f1e0ff */
[----:B------:R-:W-:Y:S02]  /*1560*/  CS2R R42, SRZ ;  /* 0x00000000002a7805 */ /* 0x000fe4000001ff00 */
[----:B------:R-:W-:Y:S01]  /*1570*/  IADD3 R82, P3, R89, R82, RZ ;  /* 0x0000005259527210 */ /* 0x000fe20007f7e0ff */
[----:B------:R-:W-:Y:S01]  /*1580*/  IMAD.X R104, R118, 0x1, R108, P4 ;  /* 0x0000000176687824 */ /* 0x000fe200020e066c */
[----:B------:R-:W-:Y:S01]  /*1590*/  LOP3.LUT R3, R0, 0x1f, RZ, 0xc0, !PT ;  /* 0x0000001f00037812 */ /* 0x000fe200078ec0ff */
[----:B------:R-:W-:Y:S01]  /*15a0*/  IMAD.X R67, R118, 0x1, R63, P0 ;  /* 0x0000000176437824 */ /* 0x000fe200000e063f */
[----:B------:R-:W-:Y:S01]  /*15b0*/  SHF.R.S32.HI R79, RZ, 0x1f, R90 ;  /* 0x0000001fff4f7819 */ /* 0x000fe2000001145a */
[----:B------:R-:W-:Y:S01]  /*15c0*/  IMAD.X R108, R120, 0x1, R108, P3 ;  /* 0x00000001786c7824 */ /* 0x000fe200018e066c */
[----:B------:R-:W-:Y:S01]  /*15d0*/  SHF.R.S32.HI R15, RZ, 0x1f, R112 ;  /* 0x0000001fff0f7819 */ /* 0x000fe20000011470 */
[----:B--2---:R-:W-:Y:S01]  /*15e0*/  IMAD R3, R3, R114, RZ ;  /* 0x0000007203037224 */ /* 0x004fe200078e02ff */
[----:B------:R-:W-:-:S02]  /*15f0*/  IADD3 R86, P6, R87, R90, RZ ;  /* 0x0000005a57567210 */ /* 0x000fc40007fde0ff */
[----:B------:R-:W-:Y:S02]  /*1600*/  CS2R R44, SRZ ;  /* 0x00000000002c7805 */ /* 0x000fe4000001ff00 */
[----:B------:R-:W-:Y:S02]  /*1610*/  IADD3 R69, P1, R87, R112, RZ ;  /* 0x0000007057457210 */ /* 0x000fe40007f3e0ff */
[----:B------:R-:W-:Y:S02]  /*1620*/  CS2R R46, SRZ ;  /* 0x00000000002e7805 */ /* 0x000fe4000001ff00 */
[C---:B------:R-:W-:Y:S01]  /*1630*/  IADD3 R90, P5, R89.reuse, R90, RZ ;  /* 0x0000005a595a7210 */ /* 0x040fe20007fbe0ff */
[C---:B------:R-:W-:Y:S01]  /*1640*/  IMAD.X R83, R118.reuse, 0x1, R79, P6 ;  /* 0x0000000176537824 */ /* 0x040fe200030e064f */
[C---:B------:R-:W-:Y:S01]  /*1650*/  IADD3 R106, P4, R89.reuse, R106, RZ ;  /* 0x0000006a596a7210 */ /* 0x040fe20007f9e0ff */
[----:B------:R-:W-:Y:S01]  /*1660*/  IMAD.X R17, R118, 0x1, R15, P1 ;  /* 0x0000000176117824 */ /* 0x000fe200008e060f */
[----:B------:R-:W-:Y:S01]  /*1670*/  IADD3 R65, P0, R89, R112, RZ ;  /* 0x0000007059417210 */ /* 0x000fe20007f1e0ff */
[C---:B------:R-:W-:Y:S01]  /*1680*/  IMAD.X R79, R120.reuse, 0x1, R79, P5 ;  /* 0x00000001784f7824 */ /* 0x040fe200028e064f */
[----:B------:R-:W-:Y:S01]  /*1690*/  SHF.R.S32.HI R23, RZ, 0x1f, R52 ;  /* 0x0000001fff177819 */ /* 0x000fe20000011434 */
[C---:B------:R-:W-:Y:S01]  /*16a0*/  IMAD.X R63, R120.reuse, 0x1, R63, P4 ;  /* 0x00000001783f7824 */ /* 0x040fe200020e063f */
[----:B------:R-:W-:Y:S01]  /*16b0*/  IADD3 R85, P3, R87, R52, RZ ;  /* 0x0000003457557210 */ /* 0x000fe20007f7e0ff */
[----:B------:R-:W-:Y:S01]  /*16c0*/  IMAD.X R15, R120, 0x1, R15, P0 ;  /* 0x00000001780f7824 */ /* 0x000fe200000e060f */
[----:B------:R-:W-:-:S02]  /*16d0*/  SHF.R.S32.HI R11, RZ, 0x1f, R116 ;  /* 0x0000001fff0b7819 */ /* 0x000fc40000011474 */
[----:B------:R-:W-:Y:S02]  /*16e0*/  CS2R R32, SRZ ;  /* 0x0000000000207805 */ /* 0x000fe4000001ff00 */
[----:B------:R-:W-:Y:S01]  /*16f0*/  SHF.R.S32.HI R19, RZ, 0x1f, R54 ;  /* 0x0000001fff137819 */ /* 0x000fe20000011436 */
[----:B------:R-:W-:Y:S01]  /*1700*/  IMAD.X R59, R118, 0x1, R23, P3 ;  /* 0x00000001763b7824 */ /* 0x000fe200018e0617 */
[C---:B------:R-:W-:Y:S02]  /*1710*/  IADD3 R77, P5, R87.reuse, R54, RZ ;  /* 0x00000036574d7210 */ /* 0x040fe40007fbe0ff */
[----:B------:R-:W-:Y:S02]  /*1720*/  CS2R R34, SRZ ;  /* 0x0000000000227805 */ /* 0x000fe4000001ff00 */
[----:B------:R-:W-:Y:S02]  /*1730*/  IADD3 R61, P4, R87, R116, RZ ;  /* 0x00000074573d7210 */ /* 0x000fe40007f9e0ff */
[----:B------:R-:W-:-:S02]  /*1740*/  CS2R R36, SRZ ;  /* 0x0000000000247805 */ /* 0x000fc4000001ff00 */
[----:B------:R-:W-:Y:S01]  /*1750*/  IADD3 R5, P0, R3, UR4, RZ ;  /* 0x0000000403057c10 */ /* 0x000fe2000ff1e0ff */
[----:B------:R-:W-:Y:S01]  /*1760*/  UIADD3 UR4, UR12, 0x4000, URZ ;  /* 0x000040000c047890 */ /* 0x000fe2000fffe03f */
[C---:B------:R-:W-:Y:S01]  /*1770*/  IADD3 R81, P6, R89.reuse, R52, RZ ;  /* 0x0000003459517210 */ /* 0x040fe20007fde0ff */
[C---:B------:R-:W-:Y:S01]  /*1780*/  IMAD.X R21, R118.reuse, 0x1, R19, P5 ;  /* 0x0000000176157824 */ /* 0x040fe200028e0613 */
[C---:B------:R-:W-:Y:S01]  /*1790*/  IADD3 R73, P2, R89.reuse, R54, RZ ;  /* 0x0000003659497210 */ /* 0x040fe20007f5e0ff */
[----:B------:R-:W-:Y:S01]  /*17a0*/  IMAD.X R13, R118, 0x1, R11, P4 ;  /* 0x00000001760d7824 */ /* 0x000fe200020e060b */
[----:B------:R-:W-:Y:S01]  /*17b0*/  IADD3 R57, P3, R89, R116, RZ ;  /* 0x0000007459397210 */ /* 0x000fe20007f7e0ff */
[----:B------:R-:W-:Y:S01]  /*17c0*/  USHF.R.U32.HI UR4, URZ, 0x4, UR4 ;  /* 0x000000043f047899 */ /* 0x000fe20008011604 */
[C---:B------:R-:W-:Y:S01]  /*17d0*/  IMAD.X R23, R120.reuse, 0x1, R23, P6 ;  /* 0x0000000178177824 */ /* 0x040fe200030e0617 */
[----:B------:R-:W-:Y:S01]  /*17e0*/  CS2R R52, SRZ ;  /* 0x0000000000347805 */ /* 0x000fe2000001ff00 */
[C---:B------:R-:W-:Y:S01]  /*17f0*/  IMAD.X R19, R120.reuse, 0x1, R19, P2 ;  /* 0x0000000178137824 */ /* 0x040fe200010e0613 */
[----:B------:R-:W-:Y:S01]  /*1800*/  CS2R R54, SRZ ;  /* 0x0000000000367805 */ /* 0x000fe2000001ff00 */
[----:B------:R-:W-:Y:S01]  /*1810*/  IMAD.X R11, R120, 0x1, R11, P3 ;  /* 0x00000001780b7824 */ /* 0x000fe200018e060b */
[----:B------:R-:W-:-:S02]  /*1820*/  CS2R R38, SRZ ;  /* 0x0000000000267805 */ /* 0x000fc4000001ff00 */
[----:B------:R-:W-:Y:S02]  /*1830*/  CS2R R24, SRZ ;  /* 0x0000000000187805 */ /* 0x000fe4000001ff00 */
[----:B------:R-:W-:Y:S02]  /*1840*/  CS2R R26, SRZ ;  /* 0x00000000001a7805 */ /* 0x000fe4000001ff00 */
[----:B------:R-:W-:Y:S02]  /*1850*/  CS2R R28, SRZ ;  /* 0x00000000001c7805 */ /* 0x000fe4000001ff00 */
[----:B------:R-:W-:Y:S01]  /*1860*/  CS2R R30, SRZ ;  /* 0x00000000001e7805 */ /* 0x000fe2000001ff00 */
[----:B------:R-:W-:Y:S01]  /*1870*/  IMAD.U32 R14, RZ, RZ, UR8 ;  /* 0x00000008ff0e7e24 */ /* 0x000fe2000f8e00ff */
[----:B------:R-:W-:Y:S01]  /*1880*/  SHF.R.S32.HI R10, RZ, 0x5, R10 ;  /* 0x00000005ff0a7819 */ /* 0x000fe2000001140a */
[----:B------:R-:W-:Y:S01]  /*1890*/  IMAD.SHL.U32 R7, R116, 0x20, RZ ;  /* 0x0000002074077824 */ /* 0x000fe200078e00ff */
[----:B------:R-:W-:Y:S01]  /*18a0*/  LEA.HI.X.SX32 R9, R3, UR5, 0x1, P0 ;  /* 0x0000000503097c11 */ /* 0x000fe200080f0eff */
[----:B------:R-:W-:-:S02]  /*18b0*/  IMAD.SHL.U32 R6, R114, 0x20, RZ ;  /* 0x0000002072067824 */ /* 0x000fc400078e00ff */
[----:B------:R-:W-:Y:S01]  /*18c0*/  IMAD.U32 R8, RZ, RZ, UR6 ;  /* 0x00000006ff087e24 */ /* 0x000fe2000f8e00ff */
[----:B------:R-:W-:Y:S01]  /*18d0*/  USGXT.U32 UR6, UR4, 0xe ;  /* 0x0000000e0406789a */ /* 0x000fe20008000000 */
[----:B------:R-:W-:Y:S02]  /*18e0*/  IMAD R4, R4, UR7, RZ ;  /* 0x0000000704047c24 */ /* 0x000fe4000f8e02ff */
[----:B------:R-:W-:Y:S01]  /*18f0*/  IMAD R3, R110, UR7, RZ ;  /* 0x000000076e037c24 */ /* 0x000fe2000f8e02ff */
[----:B0-----:R-:W-:-:S08]  /*1900*/  UMOV UR7, 0xc0000010 ;  /* 0xc000001000077882 */ /* 0x001fd00000000000 */
.L_x_1:
[----:B------:R-:W-:Y:S02]  /*1910*/  ISETP.GT.AND P2, PT, R8, RZ, PT ;  /* 0x000000ff0800720c */ /* 0x000fe40003f44270 */
[----:B------:R-:W-:Y:S02]  /*1920*/  SHF.R.S32.HI R119, RZ, 0x1f, R89 ;  /* 0x0000001fff777819 */ /* 0x000fe40000011459 */
[-C--:B------:R-:W-:Y:S02]  /*1930*/  IADD3 R120, P1, R89, R14.reuse, RZ ;  /* 0x0000000e59787210 */ /* 0x080fe40007f3e0ff */
[----:B------:R-:W-:Y:S02]  /*1940*/  SHF.R.S32.HI R117, RZ, 0x1f, R87 ;  /* 0x0000001fff757819 */ /* 0x000fe40000011457 */
[----:B------:R-:W-:Y:S01]  /*1950*/  IADD3 R118, P0, R87, R14, RZ ;  /* 0x0000000e57767210 */ /* 0x000fe20007f1e0ff */
[----:B------:R-:W-:Y:S01]  /*1960*/  IMAD.X R121, R119, 0x1, R12, P1 ;  /* 0x0000000177797824 */ /* 0x000fe200008e060c */
[----:B------:R-:W-:-:S02]  /*1970*/  PRMT R112, RZ, 0x7610, R112 ;  /* 0x00007610ff707816 */ /* 0x000fc40000000070 */
[----:B------:R-:W-:Y:S01]  /*1980*/  PRMT R180, RZ, 0x7610, R180 ;  /* 0x00007610ffb47816 */ /* 0x000fe200000000b4 */
[----:B------:R-:W-:Y:S01]  /*1990*/  IMAD.X R119, R117, 0x1, R12, P0 ;  /* 0x0000000175777824 */ /* 0x000fe200000e060c */
[----:B------:R-:W-:Y:S02]  /*19a0*/  ISETP.GT.AND P3, PT, R8, 0x1, PT ;  /* 0x000000010800780c */ /* 0x000fe40003f64270 */
[C---:B------:R-:W-:Y:S01]  /*19b0*/  IADD3 R124, P1, R14.reuse, R57, RZ ;  /* 0x000000390e7c7210 */ /* 0x040fe20007f3e0ff */
[----:B------:R0:W2:Y:S01]  /*19c0*/  @P2 LDG.E.U8 R112, desc[UR14][R120.64] ;  /* 0x0000000e78702981 */ /* 0x0000a2000c1e1100 */
[----:B------:R-:W-:-:S03]  /*19d0*/  IADD3 R122, P0, R14, R61, RZ ;  /* 0x0000003d0e7a7210 */ /* 0x000fc60007f1e0ff */
[----:B------:R1:W3:Y:S01]  /*19e0*/  @P2 LDG.E.U8 R180, desc[UR14][R118.64] ;  /* 0x0000000e76b42981 */ /* 0x0002e2000c1e1100 */
[----:B------:R-:W-:Y:S01]  /*19f0*/  ISETP.GT.AND P2, PT, R8, 0x2, PT ;  /* 0x000000020800780c */ /* 0x000fe20003f44270 */
[C---:B------:R-:W-:Y:S01]  /*1a00*/  IMAD.X R125, R12.reuse, 0x1, R11, P1 ;  /* 0x000000010c7d7824 */ /* 0x040fe200008e060b */
[----:B------:R-:W-:Y:S01]  /*1a10*/  PRMT R126, RZ, 0x7610, R126 ;  /* 0x00007610ff7e7816 */ /* 0x000fe2000000007e */
[----:B------:R-:W-:Y:S01]  /*1a20*/  IMAD.X R123, R12, 0x1, R13, P0 ;  /* 0x000000010c7b7824 */ /* 0x000fe200000e060d */
[----:B------:R-:W-:Y:S02]  /*1a30*/  PRMT R142, RZ, 0x7610, R142 ;  /* 0x00007610ff8e7816 */ /* 0x000fe4000000008e */
[C---:B------:R-:W-:Y:S02]  /*1a40*/  IADD3 R116, P1, R14.reuse, R65, RZ ;  /* 0x000000410e747210 */ /* 0x040fe40007f3e0ff */
[----:B0-----:R-:W-:Y:S01]  /*1a50*/  IADD3 R120, P0, R14, R69, RZ ;  /* 0x000000450e787210 */ /* 0x001fe20007f1e0ff */
[----:B------:R0:W4:Y:S01]  /*1a60*/  @P3 LDG.E.U8 R126, desc[UR14][R124.64] ;  /* 0x0000000e7c7e3981 */ /* 0x000122000c1e1100 */
[----:B------:R-:W-:Y:S01]  /*1a70*/  PRMT R160, RZ, 0x7610, R160 ;  /* 0x00007610ffa07816 */ /* 0x000fe200000000a0 */
[----:B------:R-:W-:Y:S01]  /*1a80*/  IMAD.X R117, R12, 0x1, R15, P1 ;  /* 0x000000010c757824 */ /* 0x000fe200008e060f */
[----:B------:R-:W-:Y:S01]  /*1a90*/  PRMT R135, RZ, 0x7610, R135 ;  /* 0x00007610ff877816 */ /* 0x000fe20000000087 */
[----:B------:R5:W3:Y:S01]  /*1aa0*/  @P3 LDG.E.U8 R142, desc[UR14][R122.64] ;  /* 0x0000000e7a8e3981 */ /* 0x000ae2000c1e1100 */
[----:B------:R-:W-:Y:S01]  /*1ab0*/  ISETP.GT.AND P3, PT, R8, 0x3, PT ;  /* 0x000000030800780c */ /* 0x000fe20003f64270 */
[----:B------:R-:W-:Y:S01]  /*1ac0*/  IMAD.X R121, R12, 0x1, R17, P0 ;  /* 0x000000010c797824 */ /* 0x000fe200000e0611 */
[C---:B-1----:R-:W-:Y:S01]  /*1ad0*/  IADD3 R118, P1, R14.reuse, R73, RZ ;  /* 0x000000490e767210 */ /* 0x042fe20007f3e0ff */
[----:B------:R1:W3:Y:S01]  /*1ae0*/  @P2 LDG.E.U8 R160, desc[UR14][R116.64] ;  /* 0x0000000e74a02981 */ /* 0x0002e2000c1e1100 */
[----:B0-----:R-:W-:-:S03]  /*1af0*/  IADD3 R124, P0, R14, R77, RZ ;  /* 0x0000004d0e7c7210 */ /* 0x001fc60007f1e0ff */
[----:B------:R0:W3:Y:S01]  /*1b00*/  @P2 LDG.E.U8 R135, desc[UR14][R120.64] ;  /* 0x0000000e78872981 */ /* 0x0000e2000c1e1100 */
[----:B------:R-:W-:Y:S01]  /*1b10*/  ISETP.GT.AND P2, PT, R8, 0x4, PT ;  /* 0x000000040800780c */ /* 0x000fe20003f44270 */
[C---:B------:R-:W-:Y:S01]  /*1b20*/  IMAD.X R119, R12.reuse, 0x1, R19, P1 ;  /* 0x000000010c777824 */ /* 0x040fe200008e0613 */
[----:B------:R-:W-:Y:S01]  /*1b30*/  PRMT R170, RZ, 0x7610, R170 ;  /* 0x00007610ffaa7816 */ /* 0x000fe200000000aa */
[----:B------:R-:W-:Y:S01]  /*1b40*/  IMAD.X R125, R12, 0x1, R21, P0 ;  /* 0x000000010c7d7824 */ /* 0x000fe200000e0615 */
[----:B------:R-:W-:Y:S02]  /*1b50*/  PRMT R172, RZ, 0x7610, R172 ;  /* 0x00007610ffac7816 */ /* 0x000fe400000000ac */
[C---:B-----5:R-:W-:Y:S02]  /*1b60*/  IADD3 R122, P1, R14.reuse, R81, RZ ;  /* 0x000000510e7a7210 */ /* 0x060fe40007f3e0ff */
[----:B-1----:R-:W-:Y:S01]  /*1b70*/  IADD3 R116, P0, R14, R85, RZ ;  /* 0x000000550e747210 */ /* 0x002fe20007f1e0ff */
[----:B------:R1:W5:Y:S01]  /*1b80*/  @P3 LDG.E.U8 R170, desc[UR14][R118.64] ;  /* 0x0000000e76aa3981 */ /* 0x000362000c1e1100 */
[----:B------:R-:W-:Y:S01]  /*1b90*/  PRMT R162, RZ, 0x7610, R162 ;  /* 0x00007610ffa27816 */ /* 0x000fe200000000a2 */
[----:B------:R-:W-:Y:S01]  /*1ba0*/  IMAD.X R123, R12, 0x1, R23, P1 ;  /* 0x000000010c7b7824 */ /* 0x000fe200008e0617 */
[----:B------:R-:W-:Y:S01]  /*1bb0*/  PRMT R158, RZ, 0x7610, R158 ;  /* 0x00007610ff9e7816 */ /* 0x000fe2000000009e */
[----:B------:R1:W5:Y:S01]  /*1bc0*/  @P3 LDG.E.U8 R172, desc[UR14][R124.64] ;  /* 0x0000000e7cac3981 */ /* 0x000362000c1e1100 */
[----:B------:R-:W-:Y:S01]  /*1bd0*/  ISETP.GT.AND P3, PT, R8, 0x5, PT ;  /* 0x000000050800780c */ /* 0x000fe20003f64270 */
[----:B------:R-:W-:Y:S01]  /*1be0*/  IMAD.X R117, R12, 0x1, R59, P0 ;  /* 0x000000010c757824 */ /* 0x000fe200000e063b */
[C---:B0-----:R-:W-:Y:S01]  /*1bf0*/  IADD3 R120, P1, R14.reuse, R106, RZ ;  /* 0x0000006a0e787210 */ /* 0x041fe20007f3e0ff */
[----:B------:R0:W5:Y:S01]  /*1c00*/  @P2 LDG.E.U8 R162, desc[UR14][R122.64] ;  /* 0x0000000e7aa22981 */ /* 0x000162000c1e1100 */
[----:B-1----:R-:W-:-:S03]  /*1c10*/  IADD3 R118, P0, R14, R102, RZ ;  /* 0x000000660e767210 */ /* 0x002fc60007f1e0ff */
[----:B------:R1:W5:Y:S01]  /*1c20*/  @P2 LDG.E.U8 R158, desc[UR14][R116.64] ;  /* 0x0000000e749e2981 */ /* 0x000362000c1e1100 */
[----:B------:R-:W-:Y:S01]  /*1c30*/  ISETP.GT.AND P2, PT, R8, 0x6, PT ;  /* 0x000000060800780c */ /* 0x000fe20003f44270 */
[C---:B------:R-:W-:Y:S01]  /*1c40*/  IMAD.X R121, R12.reuse, 0x1, R63, P1 ;  /* 0x000000010c797824 */ /* 0x040fe200008e063f */
[----:B------:R-:W-:Y:S01]  /*1c50*/  PRMT R226, RZ, 0x7610, R226 ;  /* 0x00007610ffe27816 */ /* 0x000fe200000000e2 */
[----:B------:R-:W-:Y:S01]  /*1c60*/  IMAD.X R119, R12, 0x1, R67, P0 ;  /* 0x000000010c777824 */ /* 0x000fe200000e0643 */
[----:B------:R-:W-:Y:S02]  /*1c70*/  PRMT R178, RZ, 0x7610, R178 ;  /* 0x00007610ffb27816 */ /* 0x000fe400000000b2 */
[C---:B------:R-:W-:Y:S02]  /*1c80*/  IADD3 R124, P1, R14.reuse, R98, RZ ;  /* 0x000000620e7c7210 */ /* 0x040fe40007f3e0ff */
[----:B0-----:R-:W-:Y:S01]  /*1c90*/  IADD3 R122, P0, R14, R94, RZ ;  /* 0x0000005e0e7a7210 */ /* 0x001fe20007f1e0ff */
[----:B------:R0:W5:Y:S01]  /*1ca0*/  @P3 LDG.E.U8 R226, desc[UR14][R120.64] ;  /* 0x0000000e78e23981 */ /* 0x000162000c1e1100 */
[----:B------:R-:W-:Y:S01]  /*1cb0*/  PRMT R222, RZ, 0x7610, R222 ;  /* 0x00007610ffde7816 */ /* 0x000fe200000000de */
[----:B------:R-:W-:Y:S01]  /*1cc0*/  IMAD.X R125, R12, 0x1, R71, P1 ;  /* 0x000000010c7d7824 */ /* 0x000fe200008e0647 */
[----:B------:R-:W-:Y:S01]  /*1cd0*/  PRMT R224, RZ, 0x7610, R224 ;  /* 0x00007610ffe07816 */ /* 0x000fe200000000e0 */
[----:B------:R0:W5:Y:S01]  /*1ce0*/  @P3 LDG.E.U8 R178, desc[UR14][R118.64] ;  /* 0x0000000e76b23981 */ /* 0x000162000c1e1100 */
[----:B------:R-:W-:Y:S01]  /*1cf0*/  ISETP.GT.AND P3, PT, R8, 0x7, PT ;  /* 0x000000070800780c */ /* 0x000fe20003f64270 */
[----:B------:R-:W-:Y:S01]  /*1d00*/  IMAD.X R123, R12, 0x1, R75, P0 ;  /* 0x000000010c7b7824 */ /* 0x000fe200000e064b */
[C---:B-1----:R-:W-:Y:S01]  /*1d10*/  IADD3 R116, P1, R14.reuse, R90, RZ ;  /* 0x0000005a0e747210 */ /* 0x042fe20007f3e0ff */
[----:B------:R1:W5:Y:S01]  /*1d20*/  @P2 LDG.E.U8 R222, desc[UR14][R124.64] ;  /* 0x0000000e7cde2981 */ /* 0x000362000c1e1100 */
[----:B0-----:R-:W-:-:S03]  /*1d30*/  IADD3 R120, P0, R14, R86, RZ ;  /* 0x000000560e787210 */ /* 0x001fc60007f1e0ff */
[----:B------:R0:W5:Y:S01]  /*1d40*/  @P2 LDG.E.U8 R224, desc[UR14][R122.64] ;  /* 0x0000000e7ae02981 */ /* 0x000162000c1e1100 */
[----:B------:R-:W-:Y:S01]  /*1d50*/  ISETP.GT.AND P2, PT, R8, 0x8, PT ;  /* 0x000000080800780c */ /* 0x000fe20003f44270 */
[C---:B------:R-:W-:Y:S01]  /*1d60*/  IMAD.X R117, R12.reuse, 0x1, R79, P1 ;  /* 0x000000010c757824 */ /* 0x040fe200008e064f */
[----:B------:R-:W-:Y:S01]  /*1d70*/  PRMT R164, RZ, 0x7610, R164 ;  /* 0x00007610ffa47816 */ /* 0x000fe200000000a4 */
[----:B------:R-:W-:Y:S01]  /*1d80*/  IMAD.X R121, R12, 0x1, R83, P0 ;  /* 0x000000010c797824 */ /* 0x000fe200000e0653 */
[----:B------:R-:W-:Y:S02]  /*1d90*/  PRMT R114, RZ, 0x7610, R114 ;  /* 0x00007610ff727816 */ /* 0x000fe40000000072 */
[C---:B------:R-:W-:Y:S02]  /*1da0*/  IADD3 R118, P1, R14.reuse, R82, RZ ;  /* 0x000000520e767210 */ /* 0x040fe40007f3e0ff */
        /* <DEDUP_REMOVED lines=120> */
[----:B------:R-:W-:Y:S01]  /*2530*/  IMAD.X R125, R12, 0x1, R205, P1 ;  /* 0x000000010c7d7824 */ /* 0x000fe200008e06cd */
[----:B------:R-:W-:Y:S01]  /*2540*/  ISETP.GT.AND P2, PT, R8, 0x16, PT ;  /* 0x000000160800780c */ /* 0x000fe20003f44270 */
[----:B------:R-:W-:Y:S01]  /*2550*/  IMAD.X R123, R12, 0x1, R201, P0 ;  /* 0x000000010c7b7824 */ /* 0x000fe200000e06c9 */
[C---:B------:R-:W-:Y:S02]  /*2560*/  IADD3 R116, P1, R14.reuse, R171, RZ ;  /* 0x000000ab0e747210 */ /* 0x040fe40007f3e0ff */
[----:B------:R-:W-:Y:S02]  /*2570*/  PRMT R194, RZ, 0x7610, R194 ;  /* 0x00007610ffc27816 */ /* 0x000fe400000000c2 */
[----:B------:R-:W-:Y:S02]  /*2580*/  PRMT R127, RZ, 0x7610, R127 ;  /* 0x00007610ff7f7816 */ /* 0x000fe4000000007f */
[----:B0-----:R-:W-:Y:S01]  /*2590*/  IADD3 R120, P0, R14, R167, RZ ;  /* 0x000000a70e787210 */ /* 0x001fe20007f1e0ff */
[----:B------:R-:W-:Y:S01]  /*25a0*/  IMAD.X R117, R12, 0x1, R197, P1 ;  /* 0x000000010c757824 */ /* 0x000fe200008e06c5 */
[----:B-1----:R-:W-:Y:S01]  /*25b0*/  IADD3 R118, P1, R14, R163, RZ ;  /* 0x000000a30e767210 */ /* 0x002fe20007f3e0ff */
[----:B------:R0:W5:Y:S01]  /*25c0*/  @P3 LDG.E.U8 R194, desc[UR14][R124.64] ;  /* 0x0000000e7cc23981 */ /* 0x000162000c1e1100 */
[----:B------:R-:W-:Y:S01]  /*25d0*/  PRMT R148, RZ, 0x7610, R148 ;  /* 0x00007610ff947816 */ /* 0x000fe20000000094 */
[----:B------:R-:W-:Y:S01]  /*25e0*/  IMAD.X R121, R12, 0x1, R193, P0 ;  /* 0x000000010c797824 */ /* 0x000fe200000e06c1 */
[----:B------:R-:W-:Y:S01]  /*25f0*/  PRMT R192, RZ, 0x7610, R192 ;  /* 0x00007610ffc07816 */ /* 0x000fe200000000c0 */
[----:B------:R1:W5:Y:S01]  /*2600*/  @P3 LDG.E.U8 R127, desc[UR14][R122.64] ;  /* 0x0000000e7a7f3981 */ /* 0x000362000c1e1100 */
[----:B------:R-:W-:Y:S01]  /*2610*/  ISETP.GT.AND P3, PT, R8, 0x17, PT ;  /* 0x000000170800780c */ /* 0x000fe20003f64270 */
[----:B------:R-:W-:-:S02]  /*2620*/  IMAD.X R119, R12, 0x1, R189, P1 ;  /* 0x000000010c777824 */ /* 0x000fc400008e06bd */
[----:B------:R1:W5:Y:S01]  /*2630*/  @P2 LDG.E.U8 R148, desc[UR14][R116.64] ;  /* 0x0000000e74942981 */ /* 0x000362000c1e1100 */
[----:B0-----:R-:W-:-:S03]  /*2640*/  IADD3 R124, P0, R14, R159, RZ ;  /* 0x0000009f0e7c7210 */ /* 0x001fc60007f1e0ff */
[----:B------:R0:W5:Y:S01]  /*2650*/  @P2 LDG.E.U8 R192, desc[UR14][R120.64] ;  /* 0x0000000e78c02981 */ /* 0x000162000c1e1100 */
[----:B------:R-:W-:Y:S02]  /*2660*/  ISETP.GT.AND P2, PT, R8, 0x18, PT ;  /* 0x000000180800780c */ /* 0x000fe40003f44270 */
[----:B-1----:R-:W-:Y:S01]  /*2670*/  IADD3 R122, P1, R14, R155, RZ ;  /* 0x0000009b0e7a7210 */ /* 0x002fe20007f3e0ff */
[C---:B------:R-:W-:Y:S01]  /*2680*/  IMAD.X R125, R12.reuse, 0x1, R185, P0 ;  /* 0x000000010c7d7824 */ /* 0x040fe200000e06b9 */
[----:B------:R-:W-:Y:S02]  /*2690*/  PRMT R190, RZ, 0x7610, R190 ;  /* 0x00007610ffbe7816 */ /* 0x000fe400000000be */
[----:B------:R-:W-:Y:S01]  /*26a0*/  PRMT R146, RZ, 0x7610, R146 ;  /* 0x00007610ff927816 */ /* 0x000fe20000000092 */
[----:B------:R-:W-:Y:S01]  /*26b0*/  IMAD.X R123, R12, 0x1, R181, P1 ;  /* 0x000000010c7b7824 */ /* 0x000fe200008e06b5 */
        /* <DEDUP_REMOVED lines=22> */
[----:B------:R-:W-:-:S02]  /*2820*/  IMAD.X R123, R12, 0x1, R161, P0 ;  /* 0x000000010c7b7824 */ /* 0x000fc400000e06a1 */
[----:B------:R-:W-:Y:S01]  /*2830*/  IMAD.X R117, R12, 0x1, R157, P1 ;  /* 0x000000010c757824 */ /* 0x000fe200008e069d */
[----:B------:R-:W5:Y:S01]  /*2840*/  @P3 LDG.E.U8 R130, desc[UR14][R118.64] ;  /* 0x0000000e76823981 */ /* 0x000f62000c1e1100 */
[C---:B------:R-:W-:Y:S02]  /*2850*/  ISETP.GT.AND P3, PT, R8.reuse, 0x1b, PT ;  /* 0x0000001b0800780c */ /* 0x040fe40003f64270 */
[----:B------:R-:W-:Y:S01]  /*2860*/  ISETP.GT.AND P0, PT, R8, 0x1c, PT ;  /* 0x0000001c0800780c */ /* 0x000fe20003f04270 */
[----:B------:R1:W5:Y:S01]  /*2870*/  @P2 LDG.E.U8 R184, desc[UR14][R122.64] ;  /* 0x0000000e7ab82981 */ /* 0x000362000c1e1100 */
[----:B0-----:R-:W-:Y:S02]  /*2880*/  IADD3 R120, P1, R14, R107, RZ ;  /* 0x0000006b0e787210 */ /* 0x001fe40007f3e0ff */
[----:B------:R-:W-:-:S03]  /*2890*/  PRMT R128, RZ, 0x7610, R128 ;  /* 0x00007610ff807816 */ /* 0x000fc60000000080 */
[----:B------:R-:W-:Y:S01]  /*28a0*/  IMAD.X R121, R12, 0x1, R149, P1 ;  /* 0x000000010c797824 */ /* 0x000fe200008e0695 */
[----:B------:R-:W-:Y:S02]  /*28b0*/  PRMT R182, RZ, 0x7610, R182 ;  /* 0x00007610ffb67816 */ /* 0x000fe400000000b6 */
[----:B------:R-:W-:Y:S01]  /*28c0*/  PRMT R110, RZ, 0x7610, R110 ;  /* 0x00007610ff6e7816 */ /* 0x000fe2000000006e */
[----:B------:R-:W5:Y:S01]  /*28d0*/  @P2 LDG.E.U8 R128, desc[UR14][R124.64] ;  /* 0x0000000e7c802981 */ /* 0x000f62000c1e1100 */
[----:B-1----:R-:W-:Y:S02]  /*28e0*/  IADD3 R122, P1, R14, R103, RZ ;  /* 0x000000670e7a7210 */ /* 0x002fe40007f3e0ff */
[----:B------:R-:W-:Y:S01]  /*28f0*/  PRMT R228, RZ, 0x7610, R228 ;  /* 0x00007610ffe47816 */ /* 0x000fe200000000e4 */
[----:B------:R0:W5:Y:S02]  /*2900*/  @P3 LDG.E.U8 R182, desc[UR14][R116.64] ;  /* 0x0000000e74b63981 */ /* 0x000164000c1e1100 */
[----:B------:R-:W-:-:S02]  /*2910*/  IMAD.X R123, R12, 0x1, R145, P1 ;  /* 0x000000010c7b7824 */ /* 0x000fc400008e0691 */
[----:B------:R1:W5:Y:S04]  /*2920*/  @P0 LDG.E.U8 R110, desc[UR14][R120.64] ;  /* 0x0000000e786e0981 */ /* 0x000368000c1e1100 */
[----:B------:R2:W5:Y:S01]  /*2930*/  @P0 LDG.E.U8 R228, desc[UR14][R122.64] ;  /* 0x0000000e7ae40981 */ /* 0x000562000c1e1100 */
[C---:B0-----:R-:W-:Y:S02]  /*2940*/  IADD3 R116, P0, R14.reuse, R99, RZ ;  /* 0x000000630e747210 */ /* 0x041fe40007f1e0ff */
[C---:B------:R-:W-:Y:S02]  /*2950*/  IADD3 R118, P2, R14.reuse, R111, RZ ;  /* 0x0000006f0e767210 */ /* 0x040fe40007f5e0ff */
[----:B------:R-:W-:Y:S01]  /*2960*/  IADD3 R124, P1, R14, R101, RZ ;  /* 0x000000650e7c7210 */ /* 0x000fe20007f3e0ff */
[----:B------:R-:W-:Y:S01]  /*2970*/  IMAD.X R117, R12, 0x1, R137, P0 ;  /* 0x000000010c757824 */ /* 0x000fe200000e0689 */
[----:B-1----:R-:W-:Y:S01]  /*2980*/  IADD3 R120, P0, R14, R97, RZ ;  /* 0x000000610e787210 */ /* 0x002fe20007f1e0ff */
[----:B------:R-:W-:Y:S01]  /*2990*/  IMAD.X R119, R12, 0x1, R153, P2 ;  /* 0x000000010c777824 */ /* 0x000fe200010e0699 */
[----:B------:R-:W-:Y:S01]  /*29a0*/  ISETP.GT.AND P2, PT, R8, 0x1d, PT ;  /* 0x0000001d0800780c */ /* 0x000fe20003f44270 */
[----:B------:R-:W-:Y:S01]  /*29b0*/  IMAD.X R125, R12, 0x1, R141, P1 ;  /* 0x000000010c7d7824 */ /* 0x000fe200008e068d */
[----:B------:R-:W-:Y:S01]  /*29c0*/  ISETP.GT.AND P1, PT, R8, 0x1e, PT ;  /* 0x0000001e0800780c */ /* 0x000fe20003f24270 */
[----:B------:R-:W-:Y:S01]  /*29d0*/  IMAD.X R121, R12, 0x1, R129, P0 ;  /* 0x000000010c797824 */ /* 0x000fe200000e0681 */
[----:B------:R-:W-:-:S02]  /*29e0*/  PRMT R144, RZ, 0x7610, R144 ;  /* 0x00007610ff907816 */ /* 0x000fc40000000090 */
[C---:B------:R-:W-:Y:S02]  /*29f0*/  IADD3 RZ, P0, R14.reuse, R95, RZ ;  /* 0x0000005f0eff7210 */ /* 0x040fe40007f1e0ff */
[----:B------:R-:W-:Y:S02]  /*2a00*/  PRMT R234, RZ, 0x7610, R234 ;  /* 0x00007610ffea7816 */ /* 0x000fe400000000ea */
[----:B------:R0:W5:Y:S01]  /*2a10*/  @P3 LDG.E.U8 R144, desc[UR14][R118.64] ;  /* 0x0000000e76903981 */ /* 0x000162000c1e1100 */
[----:B--2---:R-:W-:Y:S02]  /*2a20*/  PRMT R122, RZ, 0x7610, R122 ;  /* 0x00007610ff7a7816 */ /* 0x004fe4000000007a */
[----:B------:R-:W-:Y:S01]  /*2a30*/  PRMT R123, RZ, 0x7610, R123 ;  /* 0x00007610ff7b7816 */ /* 0x000fe2000000007b */
[----:B------:R1:W2:Y:S04]  /*2a40*/  @P2 LDG.E.U8 R234, desc[UR14][R116.64] ;  /* 0x0000000e74ea2981 */ /* 0x0002a8000c1e1100 */
[----:B------:R4:W2:Y:S01]  /*2a50*/  @P1 LDG.E.U8 R122, desc[UR14][R120.64] ;  /* 0x0000000e787a1981 */ /* 0x0008a2000c1e1100 */
[----:B0-----:R-:W-:-:S02]  /*2a60*/  IMAD.IADD R118, R14, 0x1, R95 ;  /* 0x000000010e767824 */ /* 0x001fc400078e025f */
[----:B------:R-:W-:Y:S01]  /*2a70*/  IMAD.X R119, R12, 0x1, R113, P0 ;  /* 0x000000010c777824 */ /* 0x000fe200000e0671 */
[----:B------:R-:W-:-:S04]  /*2a80*/  PRMT R230, RZ, 0x7610, R230 ;  /* 0x00007610ffe67816 */ /* 0x000fc800000000e6 */
[----:B------:R-:W2:Y:S01]  /*2a90*/  @P1 LDG.E.U8 R123, desc[UR14][R118.64] ;  /* 0x0000000e767b1981 */ /* 0x000ea2000c1e1100 */
[----:B-1----:R-:W-:Y:S02]  /*2aa0*/  IADD3 R116, P1, R14, R93, RZ ;  /* 0x0000005d0e747210 */ /* 0x002fe40007f3e0ff */
[----:B------:R-:W-:Y:S01]  /*2ab0*/  ISETP.GT.AND P0, PT, R8, 0x1f, PT ;  /* 0x0000001f0800780c */ /* 0x000fe20003f04270 */
[----:B------:R0:W2:Y:S02]  /*2ac0*/  @P2 LDG.E.U8 R230, desc[UR14][R124.64] ;  /* 0x0000000e7ce62981 */ /* 0x0000a4000c1e1100 */
[----:B------:R-:W-:Y:S01]  /*2ad0*/  IMAD.X R117, R12, 0x1, R109, P1 ;  /* 0x000000010c757824 */ /* 0x000fe200008e066d */
[----:B----4-:R-:W-:-:S05]  /*2ae0*/  IADD3 R120, P1, R14, R91, RZ ;  /* 0x0000005b0e787210 */ /* 0x010fca0007f3e0ff */
[----:B------:R-:W-:Y:S01]  /*2af0*/  IMAD.X R121, R12, 0x1, R105, P1 ;  /* 0x000000010c797824 */ /* 0x000fe200008e0669 */
[----:B0-----:R-:W-:Y:S02]  /*2b00*/  PRMT R124, RZ, 0x7610, R124 ;  /* 0x00007610ff7c7816 */ /* 0x001fe4000000007c */
[----:B------:R-:W-:Y:S02]  /*2b10*/  PRMT R125, RZ, 0x7610, R125 ;  /* 0x00007610ff7d7816 */ /* 0x000fe4000000007d */
[----:B------:R-:W-:Y:S02]  /*2b20*/  LOP3.LUT R232, R0, 0x1f, RZ, 0xc0, !PT ;  /* 0x0000001f00e87812 */ /* 0x000fe400078ec0ff */
[----:B------:R0:W4:Y:S04]  /*2b30*/  @P0 LDG.E.U8 R124, desc[UR14][R116.64] ;  /* 0x0000000e747c0981 */ /* 0x000128000c1e1100 */
[----:B------:R1:W4:Y:S01]  /*2b40*/  @P0 LDG.E.U8 R125, desc[UR14][R120.64] ;  /* 0x0000000e787d0981 */ /* 0x000322000c1e1100 */
[----:B------:R-:W-:-:S02]  /*2b50*/  ISETP.GE.AND P0, PT, R232, R8, PT ;  /* 0x00000008e800720c */ /* 0x000fc40003f06270 */
[----:B------:R-:W-:Y:S02]  /*2b60*/  IADD3 R118, P1, R3, R5, RZ ;  /* 0x0000000503767210 */ /* 0x000fe40007f3e0ff */
[----:B------:R-:W-:Y:S02]  /*2b70*/  SHF.R.S32.HI R232, RZ, 0x1f, R3 ;  /* 0x0000001fffe87819 */ /* 0x000fe40000011403 */
[----:B------:R-:W-:-:S03]  /*2b80*/  SHF.R.S32.HI R236, RZ, 0x1f, R4 ;  /* 0x0000001fffec7819 */ /* 0x000fc60000011404 */
[--C-:B------:R-:W-:Y:S01]  /*2b90*/  IMAD.X R119, R232, 0x1, R9.reuse, P1 ;  /* 0x00000001e8777824 */ /* 0x100fe200008e0609 */
[----:B0-----:R-:W-:Y:S02]  /*2ba0*/  IADD3 R116, P1, R4, R5, RZ ;  /* 0x0000000504747210 */ /* 0x001fe40007f3e0ff */
[----:B------:R-:W-:Y:S01]  /*2bb0*/  PRMT R232, RZ, 0x7610, R232 ;  /* 0x00007610ffe87816 */ /* 0x000fe200000000e8 */
[----:B------:R-:W-:Y:S02]  /*2bc0*/  BAR.SYNC.DEFER_BLOCKING 0x0 ;  /* 0x0000000000007b1d */ /* 0x000fe40000010000 */
[----:B------:R-:W-:Y:S01]  /*2bd0*/  IMAD.X R117, R236, 0x1, R9, P1 ;  /* 0x00000001ec757824 */ /* 0x000fe200008e0609 */
[----:B------:R-:W-:-:S03]  /*2be0*/  PRMT R236, RZ, 0x7610, R236 ;  /* 0x00007610ffec7816 */ /* 0x000fc600000000ec */
[----:B------:R-:W4:Y:S04]  /*2bf0*/  @!P0 LDG.E.U8 R232, desc[UR14][R118.64] ;  /* 0x0000000e76e88981 */ /* 0x000f28000c1e1100 */
[----:B------:R5:W4:Y:S01]  /*2c00*/  @!P0 LDG.E.U8 R236, desc[UR14][R116.64] ;  /* 0x0000000e74ec8981 */ /* 0x000b22000c1e1100 */
[----:B------:R-:W-:Y:S02]  /*2c10*/  LOP3.LUT R112, R112, 0xffff, RZ, 0xc0, !PT ;  /* 0x0000ffff70707812 */ /* 0x000fe400078ec0ff */
[----:B-1----:R-:W-:Y:S02]  /*2c20*/  LOP3.LUT R121, R126, 0xffff, RZ, 0xc0, !PT ;  /* 0x0000ffff7e797812 */ /* 0x002fe400078ec0ff */
[----:B---3--:R-:W-:Y:S02]  /*2c30*/  LOP3.LUT R180, R180, 0xffff, RZ, 0xc0, !PT ;  /* 0x0000ffffb4b47812 */ /* 0x008fe400078ec0ff */
[----:B------:R-:W-:-:S02]  /*2c40*/  PRMT R120, R112, 0x3340, R121 ;  /* 0x0000334070787816 */ /* 0x000fc40000000079 */
[----:B------:R-:W-:Y:S02]  /*2c50*/  LOP3.LUT R121, R142, 0xffff, RZ, 0xc0, !PT ;  /* 0x0000ffff8e797812 */ /* 0x000fe400078ec0ff */
[----:B-----5:R-:W-:Y:S02]  /*2c60*/  LOP3.LUT R116, R162, 0xffff, RZ, 0xc0, !PT ;  /* 0x0000ffffa2747812 */ /* 0x020fe400078ec0ff */
[----:B------:R-:W-:Y:S02]  /*2c70*/  PRMT R118, R180, 0x3340, R121 ;  /* 0x00003340b4767816 */ /* 0x000fe40000000079 */
[----:B------:R-:W-:Y:S02]  /*2c80*/  LOP3.LUT R121, R226, 0xffff, RZ, 0xc0, !PT ;  /* 0x0000ffffe2797812 */ /* 0x000fe400078ec0ff */
[----:B------:R-:W-:Y:S02]  /*2c90*/  LOP3.LUT R135, R135, 0xffff, RZ, 0xc0, !PT ;  /* 0x0000ffff87877812 */ /* 0x000fe400078ec0ff */
[----:B------:R-:W-:-:S02]  /*2ca0*/  PRMT R116, R116, 0x3340, R121 ;  /* 0x0000334074747816 */ /* 0x000fc40000000079 */
[----:B------:R-:W-:Y:S02]  /*2cb0*/  LOP3.LUT R121, R158, 0xffff, RZ, 0xc0, !PT ;  /* 0x0000ffff9e797812 */ /* 0x000fe400078ec0ff */
[----:B------:R-:W-:Y:S02]  /*2cc0*/  LOP3.LUT R172, R172, 0xffff, RZ, 0xc0, !PT ;  /* 0x0000ffffacac7812 */ /* 0x000fe400078ec0ff */
[----:B------:R-:W-:Y:S02]  /*2cd0*/  LOP3.LUT R142, R216, 0xffff, RZ, 0xc0, !PT ;  /* 0x0000ffffd88e7812 */ /* 0x000fe400078ec0ff */
[----:B------:R-:W-:Y:S02]  /*2ce0*/  LOP3.LUT R158, R156, 0xffff, RZ, 0xc0, !PT ;  /* 0x0000ffff9c9e7812 */ /* 0x000fe400078ec0ff */
[----:B------:R-:W-:Y:S02]  /*2cf0*/  PRMT R117, R135, 0x3340, R172 ;  /* 0x0000334087757816 */ /* 0x000fe400000000ac */
[----:B------:R-:W-:-:S02]  /*2d00*/  PRMT R142, R142, 0x3340, R158 ;  /* 0x000033408e8e7816 */ /* 0x000fc4000000009e */
[----:B------:R-:W-:Y:S02]  /*2d10*/  LOP3.LUT R135, R222, 0xffff, RZ, 0xc0, !PT ;  /* 0x0000ffffde877812 */ /* 0x000fe400078ec0ff */
[----:B------:R-:W-:Y:S02]  /*2d20*/  LOP3.LUT R164, R164, 0xffff, RZ, 0xc0, !PT ;  /* 0x0000ffffa4a47812 */ /* 0x000fe400078ec0ff */
[----:B------:R-:W-:Y:S02]  /*2d30*/  LOP3.LUT R158, R208, 0xffff, RZ, 0xc0, !PT ;  /* 0x0000ffffd09e7812 */ /* 0x000fe400078ec0ff */
[----:B------:R-:W-:Y:S02]  /*2d40*/  PRMT R135, R135, 0x3340, R164 ;  /* 0x0000334087877816 */ /* 0x000fe400000000a4 */
[----:B------:R-:W-:Y:S02]  /*2d50*/  SHF.R.S32.HI R112, RZ, 0x2, R0 ;  /* 0x00000002ff707819 */ /* 0x000fe40000011400 */
[----:B------:R-:W-:-:S04]  /*2d60*/  LOP3.LUT R162, R154, 0xffff, RZ, 0xc0, !PT ;  /* 0x0000ffff9aa27812 */ /* 0x000fc800078ec0ff */
[----:B------:R-:W-:Y:S02]  /*2d70*/  PRMT R158, R158, 0x3340, R162 ;  /* 0x000033409e9e7816 */ /* 0x000fe400000000a2 */
[----:B------:R-:W-:Y:S02]  /*2d80*/  LOP3.LUT R204, R204, 0xffff, RZ, 0xc0, !PT ;  /* 0x0000ffffcccc7812 */ /* 0x000fe400078ec0ff */
[----:B------:R-:W-:Y:S02]  /*2d90*/  LOP3.LUT R136, R136, 0xffff, RZ, 0xc0, !PT ;  /* 0x0000ffff88887812 */ /* 0x000fe400078ec0ff */
[----:B------:R-:W-:Y:S02]  /*2da0*/  LOP3.LUT R218, R218, 0xffff, RZ, 0xc0, !PT ;  /* 0x0000ffffdada7812 */ /* 0x000fe400078ec0ff */
[----:B------:R-:W-:Y:S02]  /*2db0*/  LOP3.LUT R132, R132, 0xffff, RZ, 0xc0, !PT ;  /* 0x0000ffff84847812 */ /* 0x000fe400078ec0ff */
[----:B------:R-:W-:-:S02]  /*2dc0*/  LOP3.LUT R176, R176, 0xffff, RZ, 0xc0, !PT ;  /* 0x0000ffffb0b07812 */ /* 0x000fc400078ec0ff */
[----:B------:R-:W-:Y:S02]  /*2dd0*/  LOP3.LUT R162, R200, 0xffff, RZ, 0xc0, !PT ;  /* 0x0000ffffc8a27812 */ /* 0x000fe400078ec0ff */
[----:B------:R-:W-:Y:S02]  /*2de0*/  LOP3.LUT R214, R214, 0xffff, RZ, 0xc0, !PT ;  /* 0x0000ffffd6d67812 */ /* 0x000fe400078ec0ff */
[----:B------:R-:W-:Y:S02]  /*2df0*/  LOP3.LUT R178, R178, 0xffff, RZ, 0xc0, !PT ;  /* 0x0000ffffb2b27812 */ /* 0x000fe400078ec0ff */
[----:B------:R-:W-:Y:S02]  /*2e00*/  LOP3.LUT R164, R150, 0xffff, RZ, 0xc0, !PT ;  /* 0x0000ffff96a47812 */ /* 0x000fe400078ec0ff */
[----:B------:R-:W-:Y:S02]  /*2e10*/  PRMT R150, R204, 0x3340, R132 ;  /* 0x00003340cc967816 */ /* 0x000fe40000000084 */
[----:B------:R-:W-:-:S02]  /*2e20*/  LOP3.LUT R133, R133, 0xffff, RZ, 0xc0, !PT ;  /* 0x0000ffff85857812 */ /* 0x000fc400078ec0ff */
[----:B------:R-:W-:Y:S02]  /*2e30*/  PRMT R162, R162, 0x3340, R164 ;  /* 0x00003340a2a27816 */ /* 0x000fe400000000a4 */
[----:B------:R-:W-:Y:S02]  /*2e40*/  LOP3.LUT R196, R196, 0xffff, RZ, 0xc0, !PT ;  /* 0x0000ffffc4c47812 */ /* 0x000fe400078ec0ff */
[----:B------:R-:W-:Y:S02]  /*2e50*/  SGXT R112, R112, 0x1 ;  /* 0x000000017070781a */ /* 0x000fe40000000200 */
[----:B------:R-:W-:Y:S02]  /*2e60*/  LOP3.LUT R224, R224, 0xffff, RZ, 0xc0, !PT ;  /* 0x0000ffffe0e07812 */ /* 0x000fe400078ec0ff */
[----:B------:R-:W-:Y:S02]  /*2e70*/  LOP3.LUT R194, R194, 0xffff, RZ, 0xc0, !PT ;  /* 0x0000ffffc2c27812 */ /* 0x000fe400078ec0ff */
[----:B------:R-:W-:-:S02]  /*2e80*/  LOP3.LUT R132, R127, 0xffff, RZ, 0xc0, !PT ;  /* 0x0000ffff7f847812 */ /* 0x000fc400078ec0ff */
[----:B------:R-:W-:Y:S02]  /*2e90*/  PRMT R127, R133, 0x3340, R194 ;  /* 0x00003340857f7816 */ /* 0x000fe400000000c2 */
[----:B------:R-:W-:Y:S02]  /*2ea0*/  LOP3.LUT R114, R114, 0xffff, RZ, 0xc0, !PT ;  /* 0x0000ffff72727812 */ /* 0x000fe400078ec0ff */
[----:B------:R-:W-:Y:S02]  /*2eb0*/  PRMT R136, R136, 0x3340, R218 ;  /* 0x0000334088887816 */ /* 0x000fe400000000da */
[----:B------:R-:W-:Y:S02]  /*2ec0*/  PRMT R156, R176, 0x3340, R214 ;  /* 0x00003340b09c7816 */ /* 0x000fe400000000d6 */
[----:B------:R-:W-:Y:S02]  /*2ed0*/  LOP3.LUT R119, R160, 0xffff, RZ, 0xc0, !PT ;  /* 0x0000ffffa0777812 */ /* 0x000fe400078ec0ff */
[----:B------:R-:W-:-:S02]  /*2ee0*/  LOP3.LUT R170, R170, 0xffff, RZ, 0xc0, !PT ;  /* 0x0000ffffaaaa7812 */ /* 0x000fc400078ec0ff */
[----:B------:R-:W-:Y:S02]  /*2ef0*/  LOP3.LUT R138, R138, 0xffff, RZ, 0xc0, !PT ;  /* 0x0000ffff8a8a7812 */ /* 0x000fe400078ec0ff */
[----:B------:R-:W-:Y:S02]  /*2f00*/  LOP3.LUT R210, R210, 0xffff, RZ, 0xc0, !PT ;  /* 0x0000ffffd2d27812 */ /* 0x000fe400078ec0ff */
[----:B------:R-:W-:Y:S02]  /*2f10*/  LOP3.LUT R164, R146, 0xffff, RZ, 0xc0, !PT ;  /* 0x0000ffff92a47812 */ /* 0x000fe400078ec0ff */
[----:B------:R-:W-:Y:S02]  /*2f20*/  PRMT R146, R196, 0x3340, R132 ;  /* 0x00003340c4927816 */ /* 0x000fe40000000084 */
[----:B------:R-:W-:Y:S02]  /*2f30*/  LOP3.LUT R134, R134, 0xffff, RZ, 0xc0, !PT ;  /* 0x0000ffff86867812 */ /* 0x000fe400078ec0ff */
[----:B------:R-:W-:-:S02]  /*2f40*/  LOP3.LUT R160, R174, 0xffff, RZ, 0xc0, !PT ;  /* 0x0000ffffaea07812 */ /* 0x000fc400078ec0ff */
[----:B------:R-:W-:Y:S02]  /*2f50*/  LOP3.LUT R206, R206, 0xffff, RZ, 0xc0, !PT ;  /* 0x0000ffffcece7812 */ /* 0x000fe400078ec0ff */
[----:B------:R-:W-:Y:S02]  /*2f60*/  PRMT R121, R121, 0x3340, R178 ;  /* 0x0000334079797816 */ /* 0x000fe400000000b2 */
[----:B------:R-:W-:Y:S02]  /*2f70*/  LOP3.LUT R126, R112, 0x90, RZ, 0xc0, !PT ;  /* 0x00000090707e7812 */ /* 0x000fe400078ec0ff */
[----:B------:R-:W-:Y:S02]  /*2f80*/  LOP3.LUT R133, R186, 0xffff, RZ, 0xc0, !PT ;  /* 0x0000ffffba857812 */ /* 0x000fe400078ec0ff */
[----:B------:R-:W-:Y:S01]  /*2f90*/  LOP3.LUT R132, R130, 0xffff, RZ, 0xc0, !PT ;  /* 0x0000ffff82847812 */ /* 0x000fe200078ec0ff */
[----:B------:R-:W-:Y:S01]  /*2fa0*/  IMAD.SHL.U32 R112, R0, 0x20, RZ ;  /* 0x0000002000707824 */ /* 0x000fe200078e00ff */
[----:B------:R-:W-:-:S02]  /*2fb0*/  PRMT R114, R224, 0x3340, R114 ;  /* 0x00003340e0727816 */ /* 0x000fc40000000072 */
[----:B------:R-:W-:Y:S02]  /*2fc0*/  LOP3.LUT R188, R188, 0xffff, RZ, 0xc0, !PT ;  /* 0x0000ffffbcbc7812 */ /* 0x000fe400078ec0ff */
[----:B------:R-:W-:Y:S02]  /*2fd0*/  PRMT R119, R119, 0x3340, R170 ;  /* 0x0000334077777816 */ /* 0x000fe400000000aa */
[----:B------:R-:W-:Y:S02]  /*2fe0*/  LOP3.LUT R130, R128, 0xffff, RZ, 0xc0, !PT ;  /* 0x0000ffff80827812 */ /* 0x000fe400078ec0ff */
[----:B------:R-:W-:Y:S02]  /*2ff0*/  PRMT R128, R134, 0x3340, R133 ;  /* 0x0000334086807816 */ /* 0x000fe40000000085 */
[----:B------:R-:W-:Y:S02]  /*3000*/  PRMT R133, R116, 0x5410, R135 ;  /* 0x0000541074857816 */ /* 0x000fe40000000087 */
[----:B------:R-:W-:-:S02]  /*3010*/  PRMT R134, R136, 0x5410, R156 ;  /* 0x0000541088867816 */ /* 0x000fc4000000009c */
[----:B------:R-:W-:Y:S02]  /*3020*/  PRMT R154, R138, 0x3340, R210 ;  /* 0x000033408a9a7816 */ /* 0x000fe400000000d2 */
[----:B------:R-:W-:Y:S02]  /*3030*/  PRMT R160, R160, 0x3340, R206 ;  /* 0x00003340a0a07816 */ /* 0x000fe400000000ce */
[----:B------:R-:W-:Y:S02]  /*3040*/  PRMT R188, R188, 0x3340, R132 ;  /* 0x00003340bcbc7816 */ /* 0x000fe40000000084 */
[----:B------:R-:W-:Y:S02]  /*3050*/  LOP3.LUT R112, R126, 0x1f60, R112, 0xf8, !PT ;  /* 0x00001f607e707812 */ /* 0x000fe400078ef870 */
[----:B------:R-:W-:Y:S02]  /*3060*/  PRMT R132, R120, 0x5410, R119 ;  /* 0x0000541078847816 */ /* 0x000fe40000000077 */
[----:B------:R-:W-:-:S02]  /*3070*/  LOP3.LUT R126, R220, 0xffff, RZ, 0xc0, !PT ;  /* 0x0000ffffdc7e7812 */ /* 0x000fc400078ec0ff */
[----:B------:R-:W-:Y:S02]  /*3080*/  LOP3.LUT R166, R166, 0xffff, RZ, 0xc0, !PT ;  /* 0x0000ffffa6a67812 */ /* 0x000fe400078ec0ff */
[----:B------:R-:W-:Y:S02]  /*3090*/  LOP3.LUT R212, R212, 0xffff, RZ, 0xc0, !PT ;  /* 0x0000ffffd4d47812 */ /* 0x000fe400078ec0ff */
[----:B------:R-:W-:Y:S02]  /*30a0*/  LOP3.LUT R168, R168, 0xffff, RZ, 0xc0, !PT ;  /* 0x0000ffffa8a87812 */ /* 0x000fe400078ec0ff */
[----:B------:R-:W-:Y:S02]  /*30b0*/  LOP3.LUT R148, R148, 0xffff, RZ, 0xc0, !PT ;  /* 0x0000ffff94947812 */ /* 0x000fe400078ec0ff */
[----:B------:R-:W-:Y:S02]  /*30c0*/  LOP3.LUT R190, R190, 0xffff, RZ, 0xc0, !PT ;  /* 0x0000ffffbebe7812 */ /* 0x000fe400078ec0ff */
[----:B------:R-:W-:-:S02]  /*30d0*/  PRMT R135, R154, 0x5410, R160 ;  /* 0x000054109a877816 */ /* 0x000fc400000000a0 */
[----:B------:R-:W-:Y:S02]  /*30e0*/  LOP3.LUT R110, R110, 0xffff, RZ, 0xc0, !PT ;  /* 0x0000ffff6e6e7812 */ /* 0x000fe400078ec0ff */
[----:B------:R-:W-:Y:S02]  /*30f0*/  LOP3.LUT R140, R140, 0xffff, RZ, 0xc0, !PT ;  /* 0x0000ffff8c8c7812 */ /* 0x000fe400078ec0ff */
[----:B------:R-:W-:Y:S02]  /*3100*/  LOP3.LUT R202, R202, 0xffff, RZ, 0xc0, !PT ;  /* 0x0000ffffcaca7812 */ /* 0x000fe400078ec0ff */
[----:B------:R-:W-:Y:S02]  /*3110*/  LOP3.LUT R152, R152, 0xffff, RZ, 0xc0, !PT ;  /* 0x0000ffff98987812 */ /* 0x000fe400078ec0ff */
[----:B--2---:R-:W-:Y:S02]  /*3120*/  LOP3.LUT R122, R122, 0xffff, RZ, 0xc0, !PT ;  /* 0x0000ffff7a7a7812 */ /* 0x004fe400078ec0ff */
[----:B------:R-:W-:-:S02]  /*3130*/  LOP3.LUT R116, R123, 0xffff, RZ, 0xc0, !PT ;  /* 0x0000ffff7b747812 */ /* 0x000fc400078ec0ff */
[----:B------:R-:W-:Y:S02]  /*3140*/  LOP3.LUT R198, R198, 0xffff, RZ, 0xc0, !PT ;  /* 0x0000ffffc6c67812 */ /* 0x000fe400078ec0ff */
[----:B------:R-:W-:Y:S02]  /*3150*/  LOP3.LUT R119, R230, 0xffff, RZ, 0xc0, !PT ;  /* 0x0000ffffe6777812 */ /* 0x000fe400078ec0ff */
[----:B------:R-:W-:Y:S02]  /*3160*/  LOP3.LUT R192, R192, 0xffff, RZ, 0xc0, !PT ;  /* 0x0000ffffc0c07812 */ /* 0x000fe400078ec0ff */
[----:B------:R-:W-:Y:S02]  /*3170*/  LOP3.LUT R184, R184, 0xffff, RZ, 0xc0, !PT ;  /* 0x0000ffffb8b87812 */ /* 0x000fe400078ec0ff */
[----:B------:R-:W-:Y:S02]  /*3180*/  LOP3.LUT R182, R182, 0xffff, RZ, 0xc0, !PT ;  /* 0x0000ffffb6b67812 */ /* 0x000fe400078ec0ff */
[----:B------:R-:W-:-:S02]  /*3190*/  LOP3.LUT R144, R144, 0xffff, RZ, 0xc0, !PT ;  /* 0x0000ffff90907812 */ /* 0x000fc400078ec0ff */
[----:B------:R-:W-:Y:S02]  /*31a0*/  LOP3.LUT R228, R228, 0xffff, RZ, 0xc0, !PT ;  /* 0x0000ffffe4e47812 */ /* 0x000fe400078ec0ff */
[----:B----4-:R-:W-:-:S04]  /*31b0*/  LOP3.LUT R125, R125, 0xffff, RZ, 0xc0, !PT ;  /* 0x0000ffff7d7d7812 */ /* 0x010fc800078ec0ff */
[----:B------:R-:W-:Y:S02]  /*31c0*/  PRMT R136, R116, 0x3340, R125 ;  /* 0x0000334074887816 */ /* 0x000fe4000000007d */
[----:B------:R-:W-:Y:S02]  /*31d0*/  PRMT R116, R118, 0x5410, R117 ;  /* 0x0000541076747816 */ /* 0x000fe40000000075 */
[----:B------:R-:W-:Y:S02]  /*31e0*/  PRMT R117, R121, 0x5410, R114 ;  /* 0x0000541079757816 */ /* 0x000fe40000000072 */
[----:B------:R-:W-:Y:S02]  /*31f0*/  SHF.R.S32.HI R114, RZ, 0x7, R0 ;  /* 0x00000007ff727819 */ /* 0x000fe40000011400 */
[----:B------:R-:W-:Y:S02]  /*3200*/  LOP3.LUT R123, R124, 0xffff, RZ, 0xc0, !PT ;  /* 0x0000ffff7c7b7812 */ /* 0x000fe400078ec0ff */
[----:B------:R-:W-:-:S02]  /*3210*/  LOP3.LUT R234, R234, 0xffff, RZ, 0xc0, !PT ;  /* 0x0000ffffeaea7812 */ /* 0x000fc400078ec0ff */
[----:B------:R-:W-:Y:S01]  /*3220*/  SGXT R114, R114, 0x1 ;  /* 0x000000017272781a */ /* 0x000fe20000000200 */
[----:B------:R0:W-:Y:S01]  /*3230*/  STS.128 [R112+UR12], R132 ;  /* 0x0000008470007988 */ /* 0x0001e20008000c0c */
[----:B------:R-:W-:Y:S02]  /*3240*/  PRMT R126, R126, 0x3340, R166 ;  /* 0x000033407e7e7816 */ /* 0x000fe400000000a6 */
[----:B------:R-:W-:Y:S02]  /*3250*/  PRMT R138, R212, 0x3340, R168 ;  /* 0x00003340d48a7816 */ /* 0x000fe400000000a8 */
[----:B------:R-:W-:Y:S02]  /*3260*/  PRMT R148, R148, 0x3340, R190 ;  /* 0x0000334094947816 */ /* 0x000fe400000000be */
[----:B------:R-:W-:Y:S02]  /*3270*/  PRMT R110, R110, 0x3340, R119 ;  /* 0x000033406e6e7816 */ /* 0x000fe40000000077 */
[----:B------:R-:W-:-:S02]  /*3280*/  PRMT R123, R122, 0x3340, R123 ;  /* 0x000033407a7b7816 */ /* 0x000fc4000000007b */
[----:B------:R-:W-:Y:S02]  /*3290*/  PRMT R140, R140, 0x3340, R202 ;  /* 0x000033408c8c7816 */ /* 0x000fe400000000ca */
[----:B------:R-:W-:Y:S02]  /*32a0*/  PRMT R152, R152, 0x3340, R198 ;  /* 0x0000334098987816 */ /* 0x000fe400000000c6 */
[----:B------:R-:W-:Y:S02]  /*32b0*/  PRMT R164, R192, 0x3340, R164 ;  /* 0x00003340c0a47816 */ /* 0x000fe400000000a4 */
[----:B------:R-:W-:Y:S02]  /*32c0*/  PRMT R130, R130, 0x3340, R182 ;  /* 0x0000334082827816 */ /* 0x000fe400000000b6 */
[----:B------:R-:W-:Y:S02]  /*32d0*/  PRMT R144, R184, 0x3340, R144 ;  /* 0x00003340b8907816 */ /* 0x000fe40000000090 */
[----:B------:R-:W-:-:S02]  /*32e0*/  PRMT R228, R228, 0x3340, R234 ;  /* 0x00003340e4e47816 */ /* 0x000fc400000000ea */
[----:B0-----:R-:W-:Y:S02]  /*32f0*/  LOP3.LUT R133, R114, 0x90, RZ, 0xc0, !PT ;  /* 0x0000009072857812 */ /* 0x001fe400078ec0ff */
        /* <DEDUP_REMOVED lines=10> */
[----:B------:R-:W-:-:S02]  /*33a0*/  LOP3.LUT R110, R112, 0x10, RZ, 0x3c, !PT ;  /* 0x00000010706e7812 */ /* 0x000fc400078e3cff */
[----:B------:R-:W-:Y:S01]  /*33b0*/  LOP3.LUT R133, R133, 0x7f, R0, 0x78, !PT ;  /* 0x0000007f85857812 */ /* 0x000fe200078e7800 */
[----:B------:R0:W-:Y:S04]  /*33c0*/  STS.128 [R112+UR12+0x2000], R116 ;  /* 0x0020007470007988 */ /* 0x0001e80008000c0c */
[----:B------:R0:W-:Y:S04]  /*33d0*/  STS.128 [R110+UR12], R120 ;  /* 0x000000786e007988 */ /* 0x0001e80008000c0c */
[----:B------:R0:W-:Y:S04]  /*33e0*/  STS.128 [R110+UR12+0x2000], R124 ;  /* 0x0020007c6e007988 */ /* 0x0001e80008000c0c */
[----:B------:R0:W-:Y:S04]  /*33f0*/  STS.U8 [R133+UR12+0x4000], R232 ;  /* 0x004000e885007988 */ /* 0x0001e8000800000c */
[----:B------:R0:W-:Y:S01]  /*3400*/  STS.U8 [R133+UR12+0x4100], R236 ;  /* 0x004100ec85007988 */ /* 0x0001e2000800000c */
[----:B------:R1:W-:Y:S06]  /*3410*/  MEMBAR.ALL.CTA ;  /* 0x0000000000007992 */ /* 0x0003ec0000008000 */
[----:B-1----:R-:W1:Y:S01]  /*3420*/  FENCE.VIEW.ASYNC.S ;  /* 0x00000000000073c6 */ /* 0x002e620000000000 */
[----:B------:R-:W-:-:S04]  /*3430*/  USHF.L.U32 UR4, UR13, 0x5, URZ ;  /* 0x000000050d047899 */ /* 0x000fc8000800063f */
[----:B------:R-:W-:-:S04]  /*3440*/  ULOP3.LUT UR4, UR4, 0x80, URZ, 0xc0, !UPT ;  /* 0x0000008004047892 */ /* 0x000fc8000f8ec03f */
[----:B------:R-:W-:Y:S01]  /*3450*/  ULEA.HI UR4, UR12, UR4, URZ, 0x1c ;  /* 0x000000040c047291 */ /* 0x000fe2000f8fe03f */
[----:B-1----:R-:W-:Y:S03]  /*3460*/  BAR.SYNC.DEFER_BLOCKING 0x0 ;  /* 0x0000000000007b1d */ /* 0x002fe60000010000 */
[----:B------:R-:W-:-:S04]  /*3470*/  ULOP3.LUT UR8, UR4, 0x3fff, URZ, 0xc0, !UPT ;  /* 0x00003fff04087892 */ /* 0x000fc8000f8ec03f */
[----:B------:R-:W-:Y:S01]  /*3480*/  UIADD3 UR10, UP0, UR8, 0x100, URZ ;  /* 0x00000100080a7890 */ /* 0x000fe2000ff1e03f */
[----:B------:R-:W-:-:S03]  /*3490*/  UMOV UR4, URZ ;  /* 0x0000003f00047c82 */ /* 0x000fc60008000000 */
[----:B------:R-:W-:Y:S01]  /*34a0*/  UIADD3.X UR9, UR4, -0x3ffffff0, URZ, UP0, !UPT ;  /* 0xc000001004097890 */ /* 0x000fe200087fe43f */
[----:B------:R-:W-:Y:S02]  /*34b0*/  UMOV UR5, 0xc0000010 ;  /* 0xc000001000057882 */ /* 0x000fe40000000000 */
[----:B------:R-:W-:Y:S01]  /*34c0*/  UMOV UR4, UR8 ;  /* 0x0000000800047c82 */ /* 0x000fe20008000000 */
[----:B------:R-:W-:Y:S02]  /*34d0*/  UMOV UR8, UR10 ;  /* 0x0000000a00087c82 */ /* 0x000fe40008000000 */
[----:B------:R-:W-:Y:S01]  /*34e0*/  UIADD3.64 UR16, UR8, 0x100, URZ ;  /* 0x0000010008107897 */ /* 0x000fe2000fffe03f */
[----:B------:R-:W-:-:S06]  /*34f0*/  WARPGROUP.ARRIVE ;  /* 0x00000000000079c5 */ /* 0x000fcc0000000000 */
[----:B------:R-:W-:Y:S01]  /*3500*/  QGMMA.64x16x32.F32.E4M3.E4M3 R48, gdesc[UR4], R48 ;  /* 0x00200000043079f3 */ /* 0x000fe20008700830 */
[----:B------:R-:W-:Y:S01]  /*3510*/  UIADD3.64 UR4, UR8, 0x200, URZ ;  /* 0x0000020008047897 */ /* 0x000fe2000fffe03f */
[----:B------:R-:W-:Y:S01]  /*3520*/  UMOV UR10, UR6 ;  /* 0x00000006000a7c82 */ /* 0x000fe20008000000 */
[----:B------:R-:W-:Y:S01]  /*3530*/  UMOV UR11, UR7 ;  /* 0x00000007000b7c82 */ /* 0x000fe20008000000 */
[----:B------:R-:W-:Y:S01]  /*3540*/  UMOV UR18, UR6 ;  /* 0x0000000600127c82 */ /* 0x000fe20008000000 */
[----:B------:R-:W-:Y:S01]  /*3550*/  UMOV UR19, UR7 ;  /* 0x0000000700137c82 */ /* 0x000fe20008000000 */
[----:B------:R-:W-:Y:S04]  /*3560*/  QGMMA.64x16x32.F32.E4M3.E4M3 R40, gdesc[UR8], R40 ;  /* 0x00200000082879f3 */ /* 0x000fe80008700828 */
[----:B------:R-:W-:Y:S04]  /*3570*/  QGMMA.64x16x32.F32.E4M3.E4M3 R32, gdesc[UR16], R32 ;  /* 0x00200000102079f3 */ /* 0x000fe80008700820 */
[----:B------:R-:W-:Y:S01]  /*3580*/  QGMMA.64x16x32.F32.E4M3.E4M3 R24, gdesc[UR4], R24, gsb0 ;  /* 0x00200000041879f3 */ /* 0x000fe20008000818 */
[----:B------:R-:W-:-:S05]  /*3590*/  VIADD R10, R10, 0xffffffff ;  /* 0xffffffff0a0a7836 */ /* 0x000fca0000000000 */
[----:B------:R-:W-:Y:S02]  /*35a0*/  ISETP.NE.U32.AND P0, PT, R10, RZ, PT ;  /* 0x000000ff0a00720c */ /* 0x000fe40003f05070 */
[----:B------:R-:W-:Y:S02]  /*35b0*/  IADD3 R5, P1, R6, R5, RZ ;  /* 0x0000000506057210 */ /* 0x000fe40007f3e0ff */
[C---:B------:R-:W-:Y:S01]  /*35c0*/  IADD3 R14, P2, R7.reuse, R14, RZ ;  /* 0x0000000e070e7210 */ /* 0x040fe20007f5e0ff */
[----:B------:R-:W-:Y:S01]  /*35d0*/  VIADD R8, R8, 0xffffffe0 ;  /* 0xffffffe008087836 */ /* 0x000fe20000000000 */
[----:B------:R-:W-:Y:S02]  /*35e0*/  LEA.HI.X.SX32 R9, R6, R9, 0x1, P1 ;  /* 0x0000000906097211 */ /* 0x000fe400008f0eff */
[----:B------:R-:W-:Y:S01]  /*35f0*/  LEA.HI.X.SX32 R12, R7, R12, 0x1, P2 ;  /* 0x0000000c070c7211 */ /* 0x000fe200010f0eff */
[----:B------:R-:W-:-:S04]  /*3600*/  WARPGROUP.DEPBAR.LE gsb0, 0x0 ;  /* 0x00008000000079c5 */ /* 0x000fc80000010000 */
[----:B0-----:R-:W-:Y:S05]  /*3610*/  @P0 BRA `(.L_x_1) ;  /* 0xffffffe000bc0947 */ /* 0x001fea000383ffff */
.L_x_0:
[C---:B------:R-:W-:Y:S01]  /*3620*/  IMAD.SHL.U32 R3, R0.reuse, 0x10, RZ ;  /* 0x0000001000037824 */ /* 0x040fe200078e00ff */
[----:B------:R-:W-:Y:S01]  /*3630*/  F2FP.SATFINITE.E4M3.F32.PACK_AB_MERGE_C R48, R49, R48, RZ ;  /* 0x000000303130723e */ /* 0x000fe200048070ff */
[----:B------:R-:W-:Y:S01]  /*3640*/  IMAD.SHL.U32 R4, R0, 0x80, RZ ;  /* 0x0000008000047824 */ /* 0x000fe200078e00ff */
[----:B------:R-:W-:Y:S01]  /*3650*/  F2FP.SATFINITE.E4M3.F32.PACK_AB_MERGE_C R50, R51, R50, RZ ;  /* 0x000000323332723e */ /* 0x000fe200048070ff */
[----:B------:R-:W-:Y:S01]  /*3660*/  BAR.SYNC.DEFER_BLOCKING 0x0 ;  /* 0x0000000000007b1d */ /* 0x000fe20000010000 */
[----:B------:R-:W-:Y:S02]  /*3670*/  LOP3.LUT R3, R3, 0xf0, RZ, 0xc0, !PT ;  /* 0x000000f003037812 */ /* 0x000fe400078ec0ff */
[----:B------:R-:W-:Y:S02]  /*3680*/  LOP3.LUT R4, R4, 0x800, RZ, 0xc0, !PT ;  /* 0x0000080004047812 */ /* 0x000fe400078ec0ff */
[----:B------:R-:W-:Y:S01]  /*3690*/  F2FP.SATFINITE.E4M3.F32.PACK_AB_MERGE_C R34, R35, R34, RZ ;  /* 0x000000222322723e */ /* 0x000fe200048070ff */
[----:B------:R-:W-:Y:S01]  /*36a0*/  ULDC.64 UR8, c[0x0][0x228] ;  /* 0x00008a0000087ab9 */ /* 0x000fe20000000a00 */
[----:B------:R-:W-:Y:S01]  /*36b0*/  F2FP.SATFINITE.E4M3.F32.PACK_AB_MERGE_C R40, R41, R40, RZ ;  /* 0x000000282928723e */ /* 0x000fe200048070ff */
[----:B------:R-:W-:Y:S01]  /*36c0*/  ULDC UR6, c[0x0][0x248] ;  /* 0x0000920000067ab9 */ /* 0x000fe20000000800 */
[----:B------:R-:W-:Y:S01]  /*36d0*/  F2FP.SATFINITE.E4M3.F32.PACK_AB_MERGE_C R32, R33, R32, RZ ;  /* 0x000000202120723e */ /* 0x000fe200048070ff */
[----:B------:R-:W-:Y:S01]  /*36e0*/  ULDC.64 UR4, c[0x0][0x220] ;  /* 0x0000880000047ab9 */ /* 0x000fe20000000a00 */
[----:B------:R-:W-:-:S02]  /*36f0*/  F2FP.SATFINITE.E4M3.F32.PACK_AB_MERGE_C R24, R25, R24, RZ ;  /* 0x000000181918723e */ /* 0x000fc400048070ff */
[----:B------:R-:W-:Y:S01]  /*3700*/  IADD3 R3, R4, UR12, R3 ;  /* 0x0000000c04037c10 */ /* 0x000fe2000fffe003 */
[----:B------:R-:W0:Y:S01]  /*3710*/  LDC R25, c[0x0][0x244] ;  /* 0x00009100ff197b82 */ /* 0x000e220000000800 */
[----:B------:R-:W-:Y:S02]  /*3720*/  LOP3.LUT R14, R0, 0xe0, RZ, 0xc0, !PT ;  /* 0x000000e0000e7812 */ /* 0x000fe400078ec0ff */
[----:B------:R-:W-:Y:S02]  /*3730*/  F2FP.SATFINITE.E4M3.F32.PACK_AB_MERGE_C R42, R43, R42, RZ ;  /* 0x0000002a2b2a723e */ /* 0x000fe400048070ff */
[----:B------:R-:W-:Y:S01]  /*3740*/  F2FP.SATFINITE.E4M3.F32.PACK_AB_MERGE_C R26, R27, R26, RZ ;  /* 0x0000001a1b1a723e */ /* 0x000fe200048070ff */
[----:B------:R-:W-:Y:S01]  /*3750*/  IMAD R14, R14, 0x8, R3 ;  /* 0x000000080e0e7824 */ /* 0x000fe200078e0203 */
[----:B------:R-:W-:Y:S02]  /*3760*/  LOP3.LUT R48, R48, 0xffff, RZ, 0xc0, !PT ;  /* 0x0000ffff30307812 */ /* 0x000fe400078ec0ff */
[----:B------:R-:W-:-:S02]  /*3770*/  LOP3.LUT R50, R50, 0xffff, RZ, 0xc0, !PT ;  /* 0x0000ffff32327812 */ /* 0x000fc400078ec0ff */
[----:B------:R-:W-:Y:S02]  /*3780*/  LOP3.LUT R5, R34, 0xffff, RZ, 0xc0, !PT ;  /* 0x0000ffff22057812 */ /* 0x000fe400078ec0ff */
[----:B------:R-:W-:Y:S02]  /*3790*/  LOP3.LUT R40, R40, 0xffff, RZ, 0xc0, !PT ;  /* 0x0000ffff28287812 */ /* 0x000fe400078ec0ff */
[----:B------:R-:W-:Y:S02]  /*37a0*/  LOP3.LUT R7, R32, 0xffff, RZ, 0xc0, !PT ;  /* 0x0000ffff20077812 */ /* 0x000fe400078ec0ff */
[----:B------:R-:W-:Y:S02]  /*37b0*/  LOP3.LUT R9, R24, 0xffff, RZ, 0xc0, !PT ;  /* 0x0000ffff18097812 */ /* 0x000fe400078ec0ff */
[----:B------:R-:W-:Y:S02]  /*37c0*/  LOP3.LUT R42, R42, 0xffff, RZ, 0xc0, !PT ;  /* 0x0000ffff2a2a7812 */ /* 0x000fe400078ec0ff */
[----:B------:R-:W-:-:S02]  /*37d0*/  LOP3.LUT R19, R26, 0xffff, RZ, 0xc0, !PT ;  /* 0x0000ffff1a137812 */ /* 0x000fc400078ec0ff */
[----:B------:R-:W-:Y:S02]  /*37e0*/  SHF.R.U32.HI R3, RZ, 0x8, R48 ;  /* 0x00000008ff037819 */ /* 0x000fe40000011630 */
[----:B------:R-:W-:Y:S02]  /*37f0*/  SHF.R.U32.HI R4, RZ, 0x8, R50 ;  /* 0x00000008ff047819 */ /* 0x000fe40000011632 */
[--C-:B------:R-:W-:Y:S02]  /*3800*/  PRMT R13, R50, 0x3340, R5.reuse ;  /* 0x00003340320d7816 */ /* 0x100fe40000000005 */
[----:B------:R-:W-:Y:S02]  /*3810*/  SHF.R.U32.HI R8, RZ, 0x8, R5 ;  /* 0x00000008ff087819 */ /* 0x000fe40000011605 */
[----:B------:R-:W-:Y:S02]  /*3820*/  PRMT R11, R48, 0x3340, R7 ;  /* 0x00003340300b7816 */ /* 0x000fe40000000007 */
[----:B------:R-:W-:-:S02]  /*3830*/  SHF.R.U32.HI R5, RZ, 0x8, R40 ;  /* 0x00000008ff057819 */ /* 0x000fc40000011628 */
[----:B------:R-:W-:Y:S02]  /*3840*/  PRMT R15, R40, 0x3340, R9 ;  /* 0x00003340280f7816 */ /* 0x000fe40000000009 */
[----:B------:R-:W-:Y:S02]  /*3850*/  SHF.R.U32.HI R7, RZ, 0x8, R7 ;  /* 0x00000008ff077819 */ /* 0x000fe40000011607 */
[----:B------:R-:W-:Y:S02]  /*3860*/  SHF.R.U32.HI R9, RZ, 0x8, R9 ;  /* 0x00000008ff097819 */ /* 0x000fe40000011609 */
[----:B------:R-:W-:Y:S02]  /*3870*/  SHF.R.U32.HI R6, RZ, 0x8, R42 ;  /* 0x00000008ff067819 */ /* 0x000fe4000001162a */
[----:B------:R-:W-:Y:S02]  /*3880*/  SHF.R.U32.HI R10, RZ, 0x8, R19 ;  /* 0x00000008ff0a7819 */ /* 0x000fe40000011613 */
        /* <DEDUP_REMOVED lines=8> */
[----:B------:R-:W-:Y:S02]  /*3910*/  PRMT R17, R42, 0x3340, R19 ;  /* 0x000033402a117816 */ /* 0x000fe40000000013 */
[----:B------:R-:W-:Y:S02]  /*3920*/  PRMT R12, R12, 0x3340, R7 ;  /* 0x000033400c0c7816 */ /* 0x000fe40000000007 */
[----:B------:R-:W-:Y:S01]  /*3930*/  PRMT R8, R3, 0x3340, R8 ;  /* 0x0000334003087816 */ /* 0x000fe20000000008 */
[----:B------:R-:W-:Y:S01]  /*3940*/  VIADD R3, R16, 0x2 ;  /* 0x0000000210037836 */ /* 0x000fe20000000000 */
[----:B------:R-:W-:Y:S02]  /*3950*/  PRMT R6, R4, 0x3340, R9 ;  /* 0x0000334004067816 */ /* 0x000fe40000000009 */
[----:B------:R-:W-:-:S02]  /*3960*/  PRMT R10, R5, 0x3340, R10 ;  /* 0x00003340050a7816 */ /* 0x000fc4000000000a */
[----:B------:R-:W-:Y:S02]  /*3970*/  PRMT R4, R11, 0x5410, R12 ;  /* 0x000054100b047816 */ /* 0x000fe4000000000c */
[----:B------:R-:W-:Y:S01]  /*3980*/  PRMT R5, R13, 0x5410, R8 ;  /* 0x000054100d057816 */ /* 0x000fe20000000008 */
[----:B------:R-:W-:Y:S01]  /*3990*/  VIADD R8, R16, 0x1 ;  /* 0x0000000110087836 */ /* 0x000fe20000000000 */
[----:B------:R-:W-:Y:S02]  /*39a0*/  PRMT R6, R15, 0x5410, R6 ;  /* 0x000054100f067816 */ /* 0x000fe40000000006 */
[----:B------:R-:W-:Y:S02]  /*39b0*/  PRMT R7, R17, 0x5410, R10 ;  /* 0x0000541011077816 */ /* 0x000fe4000000000a */
[----:B------:R-:W-:Y:S02]  /*39c0*/  LOP3.LUT R19, R0, 0xff, RZ, 0xc0, !PT ;  /* 0x000000ff00137812 */ /* 0x000fe400078ec0ff */
[----:B------:R-:W-:Y:S01]  /*39d0*/  F2FP.SATFINITE.E4M3.F32.PACK_AB_MERGE_C R52, R53, R52, RZ ;  /* 0x000000343534723e */ /* 0x000fe200048070ff */
[----:B------:R-:W-:Y:S01]  /*39e0*/  STSM.16.M88.4 [R14], R4 ;  /* 0x000000040e007844 */ /* 0x000fe20000000200 */
[----:B------:R-:W-:-:S02]  /*39f0*/  LEA R19, R19, UR12, 0x4 ;  /* 0x0000000c13137c11 */ /* 0x000fc4000f8e20ff */
[----:B------:R-:W-:Y:S01]  /*3a00*/  F2FP.SATFINITE.E4M3.F32.PACK_AB_MERGE_C R36, R37, R36, RZ ;  /* 0x000000242524723e */ /* 0x000fe200048070ff */
[----:B------:R-:W-:Y:S01]  /*3a10*/  BAR.SYNC.DEFER_BLOCKING 0x0 ;  /* 0x0000000000007b1d */ /* 0x000fe20000010000 */
[----:B------:R-:W-:Y:S02]  /*3a20*/  F2FP.SATFINITE.E4M3.F32.PACK_AB_MERGE_C R54, R55, R54, RZ ;  /* 0x000000363736723e */ /* 0x000fe400048070ff */
[----:B------:R-:W-:Y:S02]  /*3a30*/  F2FP.SATFINITE.E4M3.F32.PACK_AB_MERGE_C R44, R45, R44, RZ ;  /* 0x0000002c2d2c723e */ /* 0x000fe400048070ff */
[----:B------:R-:W-:Y:S02]  /*3a40*/  F2FP.SATFINITE.E4M3.F32.PACK_AB_MERGE_C R46, R47, R46, RZ ;  /* 0x0000002e2f2e723e */ /* 0x000fe400048070ff */
[----:B------:R-:W-:Y:S02]  /*3a50*/  F2FP.SATFINITE.E4M3.F32.PACK_AB_MERGE_C R38, R39, R38, RZ ;  /* 0x000000262726723e */ /* 0x000fe400048070ff */
[----:B------:R-:W-:-:S02]  /*3a60*/  F2FP.SATFINITE.E4M3.F32.PACK_AB_MERGE_C R28, R29, R28, RZ ;  /* 0x0000001c1d1c723e */ /* 0x000fc400048070ff */
[----:B------:R-:W-:Y:S02]  /*3a70*/  F2FP.SATFINITE.E4M3.F32.PACK_AB_MERGE_C R30, R31, R30, RZ ;  /* 0x0000001e1f1e723e */ /* 0x000fe400048070ff */
[----:B------:R-:W-:Y:S02]  /*3a80*/  ISETP.GE.AND P3, PT, R3, UR9, PT ;  /* 0x0000000903007c0c */ /* 0x000fe4000bf66270 */
[----:B------:R-:W-:Y:S02]  /*3a90*/  LOP3.LUT R52, R52, 0xffff, RZ, 0xc0, !PT ;  /* 0x0000ffff34347812 */ /* 0x000fe400078ec0ff */
[----:B------:R-:W-:Y:S02]  /*3aa0*/  LOP3.LUT R3, R36, 0xffff, RZ, 0xc0, !PT ;  /* 0x0000ffff24037812 */ /* 0x000fe400078ec0ff */
[----:B------:R-:W-:Y:S02]  /*3ab0*/  LOP3.LUT R54, R54, 0xffff, RZ, 0xc0, !PT ;  /* 0x0000ffff36367812 */ /* 0x000fe400078ec0ff */
[----:B------:R-:W-:-:S02]  /*3ac0*/  LOP3.LUT R44, R44, 0xffff, RZ, 0xc0, !PT ;  /* 0x0000ffff2c2c7812 */ /* 0x000fc400078ec0ff */
[----:B------:R-:W-:Y:S01]  /*3ad0*/  LOP3.LUT R46, R46, 0xffff, RZ, 0xc0, !PT ;  /* 0x0000ffff2e2e7812 */ /* 0x000fe200078ec0ff */
[----:B------:R-:W1:Y:S01]  /*3ae0*/  LDS.128 R4, [R19] ;  /* 0x0000000013047984 */ /* 0x000e620000000c00 */
[----:B------:R-:W-:Y:S02]  /*3af0*/  LOP3.LUT R11, R38, 0xffff, RZ, 0xc0, !PT ;  /* 0x0000ffff260b7812 */ /* 0x000fe400078ec0ff */
[----:B------:R-:W-:Y:S02]  /*3b00*/  LOP3.LUT R9, R28, 0xffff, RZ, 0xc0, !PT ;  /* 0x0000ffff1c097812 */ /* 0x000fe400078ec0ff */
[----:B------:R-:W-:Y:S02]  /*3b10*/  LOP3.LUT R13, R30, 0xffff, RZ, 0xc0, !PT ;  /* 0x0000ffff1e0d7812 */ /* 0x000fe400078ec0ff */
[----:B------:R-:W-:Y:S02]  /*3b20*/  SHF.R.U32.HI R0, RZ, 0x8, R52 ;  /* 0x00000008ff007819 */ /* 0x000fe40000011634 */
[----:B------:R-:W-:-:S02]  /*3b30*/  PRMT R15, R52, 0x3340, R3 ;  /* 0x00003340340f7816 */ /* 0x000fc40000000003 */
[----:B------:R-:W-:Y:S02]  /*3b40*/  SHF.R.U32.HI R10, RZ, 0x8, R3 ;  /* 0x00000008ff0a7819 */ /* 0x000fe40000011603 */
[----:B------:R-:W-:Y:S02]  /*3b50*/  ISETP.GE.AND P1, PT, R8, UR9, PT ;  /* 0x0000000908007c0c */ /* 0x000fe4000bf26270 */
[----:B------:R-:W-:Y:S02]  /*3b60*/  SHF.R.U32.HI R3, RZ, 0x8, R54 ;  /* 0x00000008ff037819 */ /* 0x000fe40000011636 */
[----:B------:R-:W-:Y:S02]  /*3b70*/  PRMT R21, R54, 0x3340, R11 ;  /* 0x0000334036157816 */ /* 0x000fe4000000000b */
[----:B------:R-:W-:Y:S02]  /*3b80*/  SHF.R.U32.HI R8, RZ, 0x8, R44 ;  /* 0x00000008ff087819 */ /* 0x000fe4000001162c */
[----:B------:R-:W-:-:S02]  /*3b90*/  PRMT R22, R44, 0x3340, R9 ;  /* 0x000033402c167816 */ /* 0x000fc40000000009 */
[----:B------:R-:W-:Y:S02]  /*3ba0*/  SHF.R.U32.HI R12, RZ, 0x8, R9 ;  /* 0x00000008ff0c7819 */ /* 0x000fe40000011609 */
[----:B------:R-:W-:Y:S02]  /*3bb0*/  PRMT R23, R46, 0x3340, R13 ;  /* 0x000033402e177816 */ /* 0x000fe4000000000d */
        /* <DEDUP_REMOVED lines=13> */
[----:B------:R-:W-:Y:S02]  /*3c90*/  PRMT R0, R0, 0x3340, R11 ;  /* 0x0000334000007816 */ /* 0x000fe4000000000b */
[----:B------:R-:W-:Y:S02]  /*3ca0*/  PRMT R12, R8, 0x3340, R13 ;  /* 0x00003340080c7816 */ /* 0x000fe4000000000d */
[----:B------:R-:W-:Y:S01]  /*3cb0*/  PRMT R20, R15, 0x5410, R10 ;  /* 0x000054100f147816 */ /* 0x000fe2000000000a */
[----:B------:R-:W-:Y:S01]  /*3cc0*/  IMAD R10, R16, UR6, RZ ;  /* 0x00000006100a7c24 */ /* 0x000fe2000f8e02ff */
[----:B------:R-:W-:Y:S01]  /*3cd0*/  PRMT R21, R21, 0x5410, R0 ;  /* 0x0000541015157816 */ /* 0x000fe20000000000 */
[----:B0-----:R-:W-:Y:S01]  /*3ce0*/  IMAD R0, R2, R25, RZ ;  /* 0x0000001902007224 */ /* 0x001fe200078e02ff */
[----:B------:R-:W-:Y:S01]  /*3cf0*/  PRMT R22, R22, 0x5410, R3 ;  /* 0x0000541016167816 */ /* 0x000fe20000000003 */
[----:B------:R-:W-:Y:S01]  /*3d00*/  VIADD R3, R16, 0x3 ;  /* 0x0000000310037836 */ /* 0x000fe20000000000 */
[----:B------:R-:W-:Y:S01]  /*3d10*/  PRMT R23, R23, 0x5410, R12 ;  /* 0x0000541017177816 */ /* 0x000fe2000000000c */
[----:B------:R-:W-:Y:S01]  /*3d20*/  BAR.SYNC.DEFER_BLOCKING 0x0 ;  /* 0x0000000000007b1d */ /* 0x000fe20000010000 */
[----:B------:R-:W-:-:S02]  /*3d30*/  ISETP.GE.AND P0, PT, R2, UR8, PT ;  /* 0x0000000802007c0c */ /* 0x000fc4000bf06270 */
[----:B------:R-:W-:Y:S02]  /*3d40*/  IADD3 R28, P2, R0, UR4, RZ ;  /* 0x00000004001c7c10 */ /* 0x000fe4000ff5e0ff */
[----:B------:R-:W-:Y:S02]  /*3d50*/  ISETP.LT.AND P0, PT, R16, UR9, !P0 ;  /* 0x0000000910007c0c */ /* 0x000fe4000c701270 */
[----:B------:R-:W-:Y:S02]  /*3d60*/  SHF.R.S32.HI R11, RZ, 0x1f, R10 ;  /* 0x0000001fff0b7819 */ /* 0x000fe4000001140a */
[----:B------:R-:W-:Y:S01]  /*3d70*/  LEA.HI.X.SX32 R29, R0, UR5, 0x1, P2 ;  /* 0x00000005001d7c11 */ /* 0x000fe200090f0eff */
[----:B------:R-:W-:Y:S01]  /*3d80*/  IMAD R0, R25, 0x100, R0 ;  /* 0x0000010019007824 */ /* 0x000fe200078e0200 */
[----:B------:R-:W-:Y:S02]  /*3d90*/  IADD3 R8, P4, R10, R28, RZ ;  /* 0x0000001c0a087210 */ /* 0x000fe40007f9e0ff */
[----:B-1----:R-:W-:-:S02]  /*3da0*/  PRMT R15, R4, 0x7770, RZ ;  /* 0x00007770040f7816 */ /* 0x002fc400000000ff */
[----:B------:R-:W-:Y:S01]  /*3db0*/  IADD3 R26, P5, R0, UR4, RZ ;  /* 0x00000004001a7c10 */ /* 0x000fe2000ffbe0ff */
[----:B------:R-:W-:Y:S01]  /*3dc0*/  IMAD.X R9, R11, 0x1, R29, P4 ;  /* 0x000000010b097824 */ /* 0x000fe200020e061d */
[----:B------:R-:W-:Y:S02]  /*3dd0*/  ISETP.GE.AND P4, PT, R16, UR9, PT ;  /* 0x0000000910007c0c */ /* 0x000fe4000bf86270 */
[----:B------:R-:W-:Y:S01]  /*3de0*/  ISETP.GE.AND P2, PT, R3, UR9, PT ;  /* 0x0000000903007c0c */ /* 0x000fe2000bf46270 */
[----:B------:R-:W-:Y:S01]  /*3df0*/  VIADD R3, R10, UR6 ;  /* 0x000000060a037c36 */ /* 0x000fe20008000000 */
[----:B------:R-:W-:Y:S02]  /*3e00*/  ISETP.LT.AND P4, PT, R18, UR8, !P4 ;  /* 0x0000000812007c0c */ /* 0x000fe4000e781270 */
[----:B------:R-:W-:Y:S01]  /*3e10*/  LEA.HI.X.SX32 R27, R0, UR5, 0x1, P5 ;  /* 0x00000005001b7c11 */ /* 0x000fe2000a8f0eff */
[----:B------:R0:W-:Y:S01]  /*3e20*/  STSM.16.M88.4 [R14], R20 ;  /* 0x000000140e007844 */ /* 0x0001e20000000200 */
[----:B------:R-:W-:Y:S01]  /*3e30*/  ISETP.LT.AND P5, PT, R2, UR8, !P1 ;  /* 0x0000000802007c0c */ /* 0x000fe2000cfa1270 */
[C---:B------:R-:W-:Y:S01]  /*3e40*/  VIADD R17, R3.reuse, UR6 ;  /* 0x0000000603117c36 */ /* 0x040fe20008000000 */
[----:B------:R-:W-:Y:S01]  /*3e50*/  BAR.SYNC.DEFER_BLOCKING 0x0 ;  /* 0x0000000000007b1d */ /* 0x000fe20000010000 */
[----:B------:R-:W-:Y:S01]  /*3e60*/  IADD3 R12, P6, R3, R28, RZ ;  /* 0x0000001c030c7210 */ /* 0x000fe20007fde0ff */
[----:B------:R-:W-:Y:S01]  /*3e70*/  VIADD R0, R16, 0x4 ;  /* 0x0000000410007836 */ /* 0x000fe20000000000 */
[----:B------:R-:W-:-:S02]  /*3e80*/  PRMT R25, R4, 0x7773, RZ ;  /* 0x0000777304197816 */ /* 0x000fc400000000ff */
[----:B0-----:R-:W-:Y:S02]  /*3e90*/  SHF.R.S32.HI R20, RZ, 0x1f, R3 ;  /* 0x0000001fff147819 */ /* 0x001fe40000011403 */
[C---:B------:R-:W-:Y:S02]  /*3ea0*/  PRMT R23, R4.reuse, 0x7771, RZ ;  /* 0x0000777104177816 */ /* 0x040fe400000000ff */
[----:B------:R-:W-:Y:S01]  /*3eb0*/  PRMT R21, R4, 0x7772, RZ ;  /* 0x0000777204157816 */ /* 0x000fe200000000ff */
[----:B------:R-:W-:Y:S01]  /*3ec0*/  IMAD.X R13, R20, 0x1, R29, P6 ;  /* 0x00000001140d7824 */ /* 0x000fe200030e061d */
[----:B------:R-:W-:Y:S02]  /*3ed0*/  SHF.R.S32.HI R22, RZ, 0x1f, R17 ;  /* 0x0000001fff167819 */ /* 0x000fe40000011411 */
[----:B------:R-:W-:Y:S01]  /*3ee0*/  IADD3 R14, P6, R17, R28, RZ ;  /* 0x0000001c110e7210 */ /* 0x000fe20007fde0ff */
[----:B------:R0:W-:Y:S01]  /*3ef0*/  @P0 STG.E.U8 desc[UR14][R8.64], R15 ;  /* 0x0000000f08000986 */ /* 0x0001e2000c10110e */
[----:B------:R-:W-:-:S05]  /*3f00*/  IADD3 R10, P0, R10, R26, RZ ;  /* 0x0000001a0a0a7210 */ /* 0x000fca0007f1e0ff */
[----:B------:R-:W-:Y:S01]  /*3f10*/  IMAD.X R11, R11, 0x1, R27, P0 ;  /* 0x000000010b0b7824 */ /* 0x000fe200000e061b */
[----:B------:R-:W-:Y:S01]  /*3f20*/  ISETP.GE.AND P0, PT, R0, UR9, PT ;  /* 0x0000000900007c0c */ /* 0x000fe2000bf06270 */
[----:B------:R-:W-:-:S03]  /*3f30*/  VIADD R0, R16, 0x5 ;  /* 0x0000000510007836 */ /* 0x000fc60000000000 */
[----:B------:R1:W-:Y:S01]  /*3f40*/  @P4 STG.E.U8 desc[UR14][R10.64], R23 ;  /* 0x000000170a004986 */ /* 0x0003e2000c10110e */
[----:B------:R-:W-:Y:S01]  /*3f50*/  ISETP.LT.AND P4, PT, R18, UR8, !P1 ;  /* 0x0000000812007c0c */ /* 0x000fe2000cf81270 */
[----:B0-----:R-:W-:Y:S01]  /*3f60*/  IMAD.X R15, R22, 0x1, R29, P6 ;  /* 0x00000001160f7824 */ /* 0x001fe200030e061d */
[----:B------:R-:W-:Y:S01]  /*3f70*/  IADD3 R8, P1, R3, R26, RZ ;  /* 0x0000001a03087210 */ /* 0x000fe20007f3e0ff */
[----:B------:R0:W-:Y:S01]  /*3f80*/  @P5 STG.E.U8 desc[UR14][R12.64], R21 ;  /* 0x000000150c005986 */ /* 0x0001e2000c10110e */
[----:B------:R-:W-:Y:S01]  /*3f90*/  ISETP.LT.AND P5, PT, R2, UR8, !P3 ;  /* 0x0000000802007c0c */ /* 0x000fe2000dfa1270 */
[----:B------:R-:W-:Y:S02]  /*3fa0*/  VIADD R3, R17, UR6 ;  /* 0x0000000611037c36 */ /* 0x000fe40008000000 */
[----:B------:R-:W-:Y:S01]  /*3fb0*/  IMAD.X R9, R20, 0x1, R27, P1 ;  /* 0x0000000114097824 */ /* 0x000fe200008e061b */
[----:B------:R-:W-:Y:S01]  /*3fc0*/  ISETP.GE.AND P1, PT, R0, UR9, PT ;  /* 0x0000000900007c0c */ /* 0x000fe2000bf26270 */
[----:B------:R-:W-:Y:S01]  /*3fd0*/  VIADD R0, R16, 0x6 ;  /* 0x0000000610007836 */ /* 0x000fe20000000000 */
[----:B-1----:R-:W-:-:S03]  /*3fe0*/  PRMT R23, R5, 0x7770, RZ ;  /* 0x0000777005177816 */ /* 0x002fc600000000ff */
[----:B------:R-:W-:Y:S01]  /*3ff0*/  @P4 STG.E.U8 desc[UR14][R8.64], R25 ;  /* 0x0000001908004986 */ /* 0x000fe2000c10110e */
[----:B------:R-:W-:Y:S02]  /*4000*/  ISETP.LT.AND P4, PT, R18, UR8, !P3 ;  /* 0x0000000812007c0c */ /* 0x000fe4000df81270 */
[----:B------:R-:W-:Y:S01]  /*4010*/  IADD3 R10, P3, R17, R26, RZ ;  /* 0x0000001a110a7210 */ /* 0x000fe20007f7e0ff */
[----:B------:R1:W-:Y:S01]  /*4020*/  @P5 STG.E.U8 desc[UR14][R14.64], R23 ;  /* 0x000000170e005986 */ /* 0x0003e2000c10110e */
[----:B------:R-:W-:Y:S02]  /*4030*/  ISETP.LT.AND P5, PT, R2, UR8, !P2 ;  /* 0x0000000802007c0c */ /* 0x000fe4000d7a1270 */
[----:B------:R-:W-:Y:S01]  /*4040*/  SHF.R.S32.HI R17, RZ, 0x1f, R3 ;  /* 0x0000001fff117819 */ /* 0x000fe20000011403 */
[----:B------:R-:W-:Y:S01]  /*4050*/  IMAD.X R11, R22, 0x1, R27, P3 ;  /* 0x00000001160b7824 */ /* 0x000fe200018e061b */
[----:B0-----:R-:W-:Y:S02]  /*4060*/  IADD3 R12, P6, R3, R28, RZ ;  /* 0x0000001c030c7210 */ /* 0x001fe40007fde0ff */
[----:B------:R-:W-:-:S02]  /*4070*/  PRMT R21, R5, 0x7771, RZ ;  /* 0x0000777105157816 */ /* 0x000fc400000000ff */
[----:B------:R-:W-:Y:S01]  /*4080*/  ISETP.GE.AND P3, PT, R0, UR9, PT ;  /* 0x0000000900007c0c */ /* 0x000fe2000bf66270 */
[----:B------:R-:W-:Y:S01]  /*4090*/  IMAD.X R13, R17, 0x1, R29, P6 ;  /* 0x00000001110d7824 */ /* 0x000fe200030e061d */
[----:B-1----:R-:W-:Y:S01]  /*40a0*/  PRMT R15, R5, 0x7772, RZ ;  /* 0x00007772050f7816 */ /* 0x002fe200000000ff */
[----:B------:R0:W-:Y:S01]  /*40b0*/  @P4 STG.E.U8 desc[UR14][R10.64], R21 ;  /* 0x000000150a004986 */ /* 0x0001e2000c10110e */
[C---:B------:R-:W-:Y:S01]  /*40c0*/  VIADD R14, R3.reuse, UR6 ;  /* 0x00000006030e7c36 */ /* 0x040fe20008000000 */
[----:B------:R-:W-:Y:S01]  /*40d0*/  ISETP.LT.AND P4, PT, R18, UR8, !P2 ;  /* 0x0000000812007c0c */ /* 0x000fe2000d781270 */
[----:B------:R-:W-:Y:S01]  /*40e0*/  VIADD R0, R16, 0x7 ;  /* 0x0000000710007836 */ /* 0x000fe20000000000 */
[----:B------:R1:W-:Y:S01]  /*40f0*/  @P5 STG.E.U8 desc[UR14][R12.64], R15 ;  /* 0x0000000f0c005986 */ /* 0x0003e2000c10110e */
[----:B------:R-:W-:Y:S02]  /*4100*/  ISETP.LT.AND P5, PT, R2, UR8, !P0 ;  /* 0x0000000802007c0c */ /* 0x000fe4000c7a1270 */
[----:B------:R-:W-:Y:S01]  /*4110*/  IADD3 R8, P2, R3, R26, RZ ;  /* 0x0000001a03087210 */ /* 0x000fe20007f5e0ff */
[----:B------:R-:W-:Y:S01]  /*4120*/  VIADD R3, R14, UR6 ;  /* 0x000000060e037c36 */ /* 0x000fe20008000000 */
[----:B------:R-:W-:-:S02]  /*4130*/  SHF.R.S32.HI R20, RZ, 0x1f, R14 ;  /* 0x0000001fff147819 */ /* 0x000fc4000001140e */
[----:B------:R-:W-:Y:S01]  /*4140*/  IADD3 R4, P6, R14, R28, RZ ;  /* 0x0000001c0e047210 */ /* 0x000fe20007fde0ff */
[----:B------:R-:W-:Y:S01]  /*4150*/  IMAD.X R9, R17, 0x1, R27, P2 ;  /* 0x0000000111097824 */ /* 0x000fe200010e061b */
[----:B------:R-:W-:Y:S02]  /*4160*/  PRMT R17, R5, 0x7773, RZ ;  /* 0x0000777305117816 */ /* 0x000fe400000000ff */
[----:B0-----:R-:W-:Y:S01]  /*4170*/  PRMT R11, R6, 0x7770, RZ ;  /* 0x00007770060b7816 */ /* 0x001fe200000000ff */
[----:B------:R-:W-:Y:S01]  /*4180*/  IMAD.X R5, R20, 0x1, R29, P6 ;  /* 0x0000000114057824 */ /* 0x000fe200030e061d */
[----:B------:R-:W-:Y:S01]  /*4190*/  ISETP.LT.AND P0, PT, R18, UR8, !P0 ;  /* 0x0000000812007c0c */ /* 0x000fe2000c701270 */
[----:B------:R-:W-:Y:S01]  /*41a0*/  @P4 STG.E.U8 desc[UR14][R8.64], R17 ;  /* 0x0000001108004986 */ /* 0x000fe2000c10110e */
[----:B------:R-:W-:Y:S02]  /*41b0*/  ISETP.LT.AND P4, PT, R2, UR8, !P1 ;  /* 0x0000000802007c0c */ /* 0x000fe4000cf81270 */
[----:B------:R-:W-:Y:S01]  /*41c0*/  SHF.R.S32.HI R22, RZ, 0x1f, R3 ;  /* 0x0000001fff167819 */ /* 0x000fe20000011403 */
[----:B------:R0:W-:Y:S01]  /*41d0*/  @P5 STG.E.U8 desc[UR14][R4.64], R11 ;  /* 0x0000000b04005986 */ /* 0x0001e2000c10110e */
[----:B-1----:R-:W-:-:S02]  /*41e0*/  IADD3 R12, P5, R14, R26, RZ ;  /* 0x0000001a0e0c7210 */ /* 0x002fc40007fbe0ff */
[C---:B------:R-:W-:Y:S01]  /*41f0*/  IADD3 R14, P6, R3.reuse, R28, RZ ;  /* 0x0000001c030e7210 */ /* 0x040fe20007fde0ff */
[----:B------:R-:W1:Y:S01]  /*4200*/  LDS.128 R8, [R19] ;  /* 0x0000000013087984 */ /* 0x000e620000000c00 */
[----:B------:R-:W-:Y:S01]  /*4210*/  PRMT R23, R6, 0x7771, RZ ;  /* 0x0000777106177816 */ /* 0x000fe200000000ff */
[----:B------:R-:W-:Y:S01]  /*4220*/  IMAD.X R13, R20, 0x1, R27, P5 ;  /* 0x00000001140d7824 */ /* 0x000fe200028e061b */
[----:B------:R-:W-:Y:S01]  /*4230*/  PRMT R21, R6, 0x7772, RZ ;  /* 0x0000777206157816 */ /* 0x000fe200000000ff */
[----:B------:R-:W-:Y:S01]  /*4240*/  IMAD.X R15, R22, 0x1, R29, P6 ;  /* 0x00000001160f7824 */ /* 0x000fe200030e061d */
[----:B------:R-:W-:Y:S02]  /*4250*/  ISETP.LT.AND P1, PT, R18, UR8, !P1 ;  /* 0x0000000812007c0c */ /* 0x000fe4000cf21270 */
[----:B------:R2:W-:Y:S01]  /*4260*/  @P0 STG.E.U8 desc[UR14][R12.64], R23 ;  /* 0x000000170c000986 */ /* 0x0005e2000c10110e */
[C---:B0-----:R-:W-:Y:S01]  /*4270*/  IADD3 R4, P0, R3.reuse, R26, RZ ;  /* 0x0000001a03047210 */ /* 0x041fe20007f1e0ff */
[----:B------:R-:W-:Y:S01]  /*4280*/  VIADD R3, R3, UR6 ;  /* 0x0000000603037c36 */ /* 0x000fe20008000000 */
[----:B------:R-:W-:Y:S01]  /*4290*/  PRMT R17, R6, 0x7773, RZ ;  /* 0x0000777306117816 */ /* 0x000fe200000000ff */
[----:B------:R0:W-:Y:S01]  /*42a0*/  @P4 STG.E.U8 desc[UR14][R14.64], R21 ;  /* 0x000000150e004986 */ /* 0x0001e2000c10110e */
[----:B------:R-:W-:Y:S01]  /*42b0*/  ISETP.LT.AND P4, PT, R2, UR8, !P3 ;  /* 0x0000000802007c0c */ /* 0x000fe2000df81270 */
[----:B------:R-:W-:Y:S01]  /*42c0*/  IMAD.X R5, R22, 0x1, R27, P0 ;  /* 0x0000000116057824 */ /* 0x000fe200000e061b */
[----:B------:R-:W-:Y:S01]  /*42d0*/  SHF.R.S32.HI R22, RZ, 0x1f, R3 ;  /* 0x0000001fff167819 */ /* 0x000fe20000011403 */
[C---:B------:R-:W-:Y:S01]  /*42e0*/  VIADD R6, R3.reuse, UR6 ;  /* 0x0000000603067c36 */ /* 0x040fe20008000000 */
[----:B------:R-:W-:Y:S01]  /*42f0*/  ISETP.GE.AND P2, PT, R0, UR9, PT ;  /* 0x0000000900007c0c */ /* 0x000fe2000bf46270 */
[----:B------:R-:W-:Y:S01]  /*4300*/  VIADD R0, R16, 0x8 ;  /* 0x0000000810007836 */ /* 0x000fe20000000000 */
[----:B------:R3:W-:Y:S01]  /*4310*/  @P1 STG.E.U8 desc[UR14][R4.64], R17 ;  /* 0x0000001104001986 */ /* 0x0007e2000c10110e */
[----:B--2---:R-:W-:-:S02]  /*4320*/  IADD3 R12, P6, R3, R28, RZ ;  /* 0x0000001c030c7210 */ /* 0x004fc40007fde0ff */
[----:B------:R-:W-:Y:S02]  /*4330*/  PRMT R23, R7, 0x7770, RZ ;  /* 0x0000777007177816 */ /* 0x000fe400000000ff */
[----:B------:R-:W-:Y:S01]  /*4340*/  ISETP.LT.AND P3, PT, R18, UR8, !P3 ;  /* 0x0000000812007c0c */ /* 0x000fe2000df61270 */
[----:B------:R-:W-:Y:S01]  /*4350*/  IMAD.X R13, R22, 0x1, R29, P6 ;  /* 0x00000001160d7824 */ /* 0x000fe200030e061d */
[----:B------:R-:W-:Y:S02]  /*4360*/  ISETP.LT.AND P1, PT, R2, UR8, !P2 ;  /* 0x0000000802007c0c */ /* 0x000fe4000d721270 */
[----:B------:R-:W-:Y:S02]  /*4370*/  SHF.R.S32.HI R24, RZ, 0x1f, R6 ;  /* 0x0000001fff187819 */ /* 0x000fe40000011406 */
[----:B------:R2:W-:Y:S01]  /*4380*/  @P4 STG.E.U8 desc[UR14][R12.64], R23 ;  /* 0x000000170c004986 */ /* 0x0005e2000c10110e */
[----:B0-----:R-:W-:Y:S01]  /*4390*/  IADD3 R14, P4, R3, R26, RZ ;  /* 0x0000001a030e7210 */ /* 0x001fe20007f9e0ff */
[C---:B------:R-:W-:Y:S01]  /*43a0*/  VIADD R3, R6.reuse, UR6 ;  /* 0x0000000606037c36 */ /* 0x040fe20008000000 */
[----:B------:R-:W-:-:S02]  /*43b0*/  IADD3 R20, P6, R6, R28, RZ ;  /* 0x0000001c06147210 */ /* 0x000fc40007fde0ff */
[C---:B---3--:R-:W-:Y:S01]  /*43c0*/  PRMT R17, R7.reuse, 0x7771, RZ ;  /* 0x0000777107117816 */ /* 0x048fe200000000ff */
[----:B------:R-:W-:Y:S01]  /*43d0*/  IMAD.X R15, R22, 0x1, R27, P4 ;  /* 0x00000001160f7824 */ /* 0x000fe200020e061b */
[----:B------:R-:W-:Y:S01]  /*43e0*/  PRMT R19, R7, 0x7772, RZ ;  /* 0x0000777207137816 */ /* 0x000fe200000000ff */
[----:B------:R-:W-:Y:S01]  /*43f0*/  IMAD.X R21, R24, 0x1, R29, P6 ;  /* 0x0000000118157824 */ /* 0x000fe200030e061d */
[----:B------:R-:W-:Y:S01]  /*4400*/  ISETP.GE.AND P5, PT, R0, UR9, PT ;  /* 0x0000000900007c0c */ /* 0x000fe2000bfa6270 */
[----:B------:R-:W-:Y:S01]  /*4410*/  VIADD R0, R16, 0x9 ;  /* 0x0000000910007836 */ /* 0x000fe20000000000 */
[----:B------:R0:W-:Y:S01]  /*4420*/  @P3 STG.E.U8 desc[UR14][R14.64], R17 ;  /* 0x000000110e003986 */ /* 0x0001e2000c10110e */
[----:B--2---:R-:W-:Y:S02]  /*4430*/  SHF.R.S32.HI R13, RZ, 0x1f, R3 ;  /* 0x0000001fff0d7819 */ /* 0x004fe40000011403 */
[----:B------:R-:W-:Y:S01]  /*4440*/  ISETP.LT.AND P3, PT, R2, UR8, !P5 ;  /* 0x0000000802007c0c */ /* 0x000fe2000ef61270 */
[----:B------:R1:W-:Y:S01]  /*4450*/  @P1 STG.E.U8 desc[UR14][R20.64], R19 ;  /* 0x0000001314001986 */ /* 0x0003e2000c10110e */
[----:B------:R-:W-:-:S02]  /*4460*/  ISETP.LT.AND P1, PT, R18, UR8, !P2 ;  /* 0x0000000812007c0c */ /* 0x000fc4000d721270 */
[----:B------:R-:W-:Y:S02]  /*4470*/  IADD3 R4, P2, R6, R26, RZ ;  /* 0x0000001a06047210 */ /* 0x000fe40007f5e0ff */
[----:B------:R-:W-:Y:S02]  /*4480*/  IADD3 R6, P6, R3, R28, RZ ;  /* 0x0000001c03067210 */ /* 0x000fe40007fde0ff */
[----:B------:R-:W-:Y:S01]  /*4490*/  ISETP.GE.AND P0, PT, R0, UR9, PT ;  /* 0x0000000900007c0c */ /* 0x000fe2000bf06270 */
[----:B------:R-:W-:Y:S01]  /*44a0*/  IMAD.X R5, R24, 0x1, R27, P2 ;  /* 0x0000000118057824 */ /* 0x000fe200010e061b */
[----:B0-----:R-:W-:Y:S01]  /*44b0*/  PRMT R17, R7, 0x7773, RZ ;  /* 0x0000777307117816 */ /* 0x001fe200000000ff */
[----:B------:R-:W-:Y:S01]  /*44c0*/  IMAD.X R7, R13, 0x1, R29, P6 ;  /* 0x000000010d077824 */ /* 0x000fe200030e061d */
[----:B------:R-:W-:Y:S01]  /*44d0*/  ISETP.LT.AND P5, PT, R18, UR8, !P5 ;  /* 0x0000000812007c0c */ /* 0x000fe2000efa1270 */
[----:B------:R-:W-:Y:S01]  /*44e0*/  VIADD R0, R16, 0xa ;  /* 0x0000000a10007836 */ /* 0x000fe20000000000 */
[----:B------:R-:W-:Y:S01]  /*44f0*/  ISETP.LT.AND P6, PT, R2, UR8, !P0 ;  /* 0x0000000802007c0c */ /* 0x000fe2000c7c1270 */
[----:B------:R0:W-:Y:S01]  /*4500*/  @P1 STG.E.U8 desc[UR14][R4.64], R17 ;  /* 0x0000001104001986 */ /* 0x0001e2000c10110e */
[C---:B------:R-:W-:Y:S01]  /*4510*/  IADD3 R12, P1, R3.reuse, R26, RZ ;  /* 0x0000001a030c7210 */ /* 0x040fe20007f3e0ff */
[----:B------:R-:W-:Y:S01]  /*4520*/  VIADD R3, R3, UR6 ;  /* 0x0000000603037c36 */ /* 0x000fe20008000000 */
[----:B-1----:R-:W-:-:S02]  /*4530*/  PRMT R21, R8, 0x7770, RZ ;  /* 0x0000777008157816 */ /* 0x002fc400000000ff */
[----:B------:R-:W-:Y:S01]  /*4540*/  PRMT R19, R8, 0x7771, RZ ;  /* 0x0000777108137816 */ /* 0x000fe200000000ff */
[----:B------:R-:W-:Y:S01]  /*4550*/  IMAD.X R13, R13, 0x1, R27, P1 ;  /* 0x000000010d0d7824 */ /* 0x000fe200008e061b */
[----:B------:R-:W-:Y:S01]  /*4560*/  SHF.R.S32.HI R20, RZ, 0x1f, R3 ;  /* 0x0000001fff147819 */ /* 0x000fe20000011403 */
[----:B------:R1:W-:Y:S01]  /*4570*/  @P3 STG.E.U8 desc[UR14][R6.64], R21 ;  /* 0x0000001506003986 */ /* 0x0003e2000c10110e */
[C---:B------:R-:W-:Y:S02]  /*4580*/  IADD3 R14, P1, R3.reuse, R28, RZ ;  /* 0x0000001c030e7210 */ /* 0x040fe40007f3e0ff */
[----:B------:R-:W-:Y:S01]  /*4590*/  ISETP.GE.AND P4, PT, R0, UR9, PT ;  /* 0x0000000900007c0c */ /* 0x000fe2000bf86270 */
[C---:B0-----:R-:W-:Y:S01]  /*45a0*/  VIADD R17, R3.reuse, UR6 ;  /* 0x0000000603117c36 */ /* 0x041fe20008000000 */
[----:B------:R-:W-:Y:S01]  /*45b0*/  PRMT R23, R8, 0x7772, RZ ;  /* 0x0000777208177816 */ /* 0x000fe200000000ff */
[----:B------:R-:W-:Y:S01]  /*45c0*/  IMAD.X R15, R20, 0x1, R29, P1 ;  /* 0x00000001140f7824 */ /* 0x000fe200008e061d */
[----:B------:R0:W-:Y:S01]  /*45d0*/  @P5 STG.E.U8 desc[UR14][R12.64], R19 ;  /* 0x000000130c005986 */ /* 0x0001e2000c10110e */
[----:B------:R-:W-:Y:S01]  /*45e0*/  ISETP.LT.AND P1, PT, R18, UR8, !P0 ;  /* 0x0000000812007c0c */ /* 0x000fe2000c721270 */
[----:B------:R-:W-:Y:S01]  /*45f0*/  VIADD R0, R16, 0xb ;  /* 0x0000000b10007836 */ /* 0x000fe20000000000 */
[----:B------:R-:W-:Y:S01]  /*4600*/  ISETP.LT.AND P5, PT, R2, UR8, !P4 ;  /* 0x0000000802007c0c */ /* 0x000fe2000e7a1270 */
[----:B------:R2:W-:Y:S01]  /*4610*/  @P6 STG.E.U8 desc[UR14][R14.64], R23 ;  /* 0x000000170e006986 */ /* 0x0005e2000c10110e */
[----:B------:R-:W-:Y:S01]  /*4620*/  IADD3 R4, P0, R3, R26, RZ ;  /* 0x0000001a03047210 */ /* 0x000fe20007f1e0ff */
[----:B------:R-:W-:Y:S01]  /*4630*/  VIADD R3, R17, UR6 ;  /* 0x0000000611037c36 */ /* 0x000fe20008000000 */
[----:B------:R-:W-:-:S02]  /*4640*/  SHF.R.S32.HI R22, RZ, 0x1f, R17 ;  /* 0x0000001fff167819 */ /* 0x000fc40000011411 */
[----:B-1----:R-:W-:Y:S01]  /*4650*/  IADD3 R6, P6, R17, R28, RZ ;  /* 0x0000001c11067210 */ /* 0x002fe20007fde0ff */
[----:B------:R-:W-:Y:S01]  /*4660*/  IMAD.X R5, R20, 0x1, R27, P0 ;  /* 0x0000000114057824 */ /* 0x000fe200000e061b */
[----:B------:R-:W-:Y:S02]  /*4670*/  PRMT R21, R8, 0x7773, RZ ;  /* 0x0000777308157816 */ /* 0x000fe400000000ff */
[----:B0-----:R-:W-:Y:S01]  /*4680*/  PRMT R19, R9, 0x7770, RZ ;  /* 0x0000777009137816 */ /* 0x001fe200000000ff */
[----:B------:R-:W-:Y:S01]  /*4690*/  IMAD.X R7, R22, 0x1, R29, P6 ;  /* 0x0000000116077824 */ /* 0x000fe200030e061d */
[----:B------:R-:W-:Y:S01]  /*46a0*/  ISETP.GE.AND P2, PT, R0, UR9, PT ;  /* 0x0000000900007c0c */ /* 0x000fe2000bf46270 */
[----:B------:R-:W-:Y:S01]  /*46b0*/  VIADD R0, R16, 0xc ;  /* 0x0000000c10007836 */ /* 0x000fe20000000000 */
[----:B------:R-:W-:Y:S01]  /*46c0*/  ISETP.LT.AND P4, PT, R18, UR8, !P4 ;  /* 0x0000000812007c0c */ /* 0x000fe2000e781270 */
[----:B------:R0:W-:Y:S01]  /*46d0*/  @P1 STG.E.U8 desc[UR14][R4.64], R21 ;  /* 0x0000001504001986 */ /* 0x0001e2000c10110e */
[----:B------:R-:W-:-:S02]  /*46e0*/  IADD3 R12, P1, R17, R26, RZ ;  /* 0x0000001a110c7210 */ /* 0x000fc40007f3e0ff */
[----:B------:R-:W-:Y:S01]  /*46f0*/  ISETP.GE.AND P3, PT, R0, UR9, PT ;  /* 0x0000000900007c0c */ /* 0x000fe2000bf66270 */
[----:B------:R1:W-:Y:S01]  /*4700*/  @P5 STG.E.U8 desc[UR14][R6.64], R19 ;  /* 0x0000001306005986 */ /* 0x0003e2000c10110e */
[----:B------:R-:W-:Y:S01]  /*4710*/  ISETP.LT.AND P5, PT, R2, UR8, !P2 ;  /* 0x0000000802007c0c */ /* 0x000fe2000d7a1270 */
[----:B------:R-:W-:Y:S01]  /*4720*/  VIADD R0, R16, 0xd ;  /* 0x0000000d10007836 */ /* 0x000fe20000000000 */
[----:B------:R-:W-:Y:S01]  /*4730*/  SHF.R.S32.HI R8, RZ, 0x1f, R3 ;  /* 0x0000001fff087819 */ /* 0x000fe20000011403 */
[----:B------:R-:W-:Y:S01]  /*4740*/  IMAD.X R13, R22, 0x1, R27, P1 ;  /* 0x00000001160d7824 */ /* 0x000fe200008e061b */
[----:B--2---:R-:W-:Y:S02]  /*4750*/  IADD3 R14, P6, R3, R28, RZ ;  /* 0x0000001c030e7210 */ /* 0x004fe40007fde0ff */
[----:B------:R-:W-:Y:S01]  /*4760*/  ISETP.GE.AND P0, PT, R0, UR9, PT ;  /* 0x0000000900007c0c */ /* 0x000fe2000bf06270 */
[----:B------:R-:W-:Y:S01]  /*4770*/  VIADD R0, R16, 0xe ;  /* 0x0000000e10007836 */ /* 0x000fe20000000000 */
[C---:B0-----:R-:W-:Y:S01]  /*4780*/  PRMT R21, R9.reuse, 0x7771, RZ ;  /* 0x0000777109157816 */ /* 0x041fe200000000ff */
[----:B------:R-:W-:Y:S01]  /*4790*/  IMAD.X R15, R8, 0x1, R29, P6 ;  /* 0x00000001080f7824 */ /* 0x000fe200030e061d */
[----:B------:R-:W-:Y:S01]  /*47a0*/  PRMT R17, R9, 0x7772, RZ ;  /* 0x0000777209117816 */ /* 0x000fe200000000ff */
[----:B------:R-:W-:Y:S01]  /*47b0*/  VIADD R16, R16, 0xf ;  /* 0x0000000f10107836 */ /* 0x000fe20000000000 */
[C---:B------:R-:W-:Y:S01]  /*47c0*/  IADD3 R4, P6, R3.reuse, R26, RZ ;  /* 0x0000001a03047210 */ /* 0x040fe20007fde0ff */
[----:B------:R-:W-:Y:S01]  /*47d0*/  VIADD R3, R3, UR6 ;  /* 0x0000000603037c36 */ /* 0x000fe20008000000 */
[----:B------:R-:W-:Y:S01]  /*47e0*/  ISETP.LT.AND P2, PT, R18, UR8, !P2 ;  /* 0x0000000812007c0c */ /* 0x000fe2000d741270 */
[----:B------:R-:W-:Y:S01]  /*47f0*/  @P4 STG.E.U8 desc[UR14][R12.64], R21 ;  /* 0x000000150c004986 */ /* 0x000fe2000c10110e */
[----:B------:R-:W-:Y:S01]  /*4800*/  ISETP.LT.AND P4, PT, R2, UR8, !P3 ;  /* 0x0000000802007c0c */ /* 0x000fe2000df81270 */
[----:B------:R-:W-:Y:S01]  /*4810*/  IMAD.X R5, R8, 0x1, R27, P6 ;  /* 0x0000000108057824 */ /* 0x000fe200030e061b */
[----:B------:R-:W-:Y:S01]  /*4820*/  ISETP.LT.AND P3, PT, R18, UR8, !P3 ;  /* 0x0000000812007c0c */ /* 0x000fe2000df61270 */
[----:B------:R0:W-:Y:S01]  /*4830*/  @P5 STG.E.U8 desc[UR14][R14.64], R17 ;  /* 0x000000110e005986 */ /* 0x0001e2000c10110e */
[----:B------:R-:W-:-:S02]  /*4840*/  ISETP.GE.AND P1, PT, R0, UR9, PT ;  /* 0x0000000900007c0c */ /* 0x000fc4000bf26270 */
[----:B------:R-:W-:Y:S02]  /*4850*/  SHF.R.S32.HI R0, RZ, 0x1f, R3 ;  /* 0x0000001fff007819 */ /* 0x000fe40000011403 */
[C---:B-1----:R-:W-:Y:S02]  /*4860*/  IADD3 R6, P5, R3.reuse, R28, RZ ;  /* 0x0000001c03067210 */ /* 0x042fe40007fbe0ff */
[CC--:B------:R-:W-:Y:S01]  /*4870*/  IADD3 R8, P6, R3.reuse, R26.reuse, RZ ;  /* 0x0000001a03087210 */ /* 0x0c0fe20007fde0ff */
[----:B------:R-:W-:Y:S01]  /*4880*/  VIADD R3, R3, UR6 ;  /* 0x0000000603037c36 */ /* 0x000fe20008000000 */
[----:B------:R-:W-:Y:S01]  /*4890*/  PRMT R19, R9, 0x7773, RZ ;  /* 0x0000777309137816 */ /* 0x000fe200000000ff */
[----:B------:R-:W-:Y:S01]  /*48a0*/  IMAD.X R7, R0, 0x1, R29, P5 ;  /* 0x0000000100077824 */ /* 0x000fe200028e061d */
[----:B------:R-:W-:Y:S01]  /*48b0*/  ISETP.LT.AND P5, PT, R2, UR8, !P0 ;  /* 0x0000000802007c0c */ /* 0x000fe2000c7a1270 */
[----:B------:R-:W-:Y:S01]  /*48c0*/  IMAD.X R9, R0, 0x1, R27, P6 ;  /* 0x0000000100097824 */ /* 0x000fe200030e061b */
[C---:B0-----:R-:W-:Y:S01]  /*48d0*/  PRMT R17, R10.reuse, 0x7770, RZ ;  /* 0x000077700a117816 */ /* 0x041fe200000000ff */
[----:B------:R0:W-:Y:S01]  /*48e0*/  @P2 STG.E.U8 desc[UR14][R4.64], R19 ;  /* 0x0000001304002986 */ /* 0x0001e2000c10110e */
[----:B------:R-:W-:Y:S01]  /*48f0*/  PRMT R15, R10, 0x7771, RZ ;  /* 0x000077710a0f7816 */ /* 0x000fe200000000ff */
[C---:B------:R-:W-:Y:S01]  /*4900*/  VIADD R0, R3.reuse, UR6 ;  /* 0x0000000603007c36 */ /* 0x040fe20008000000 */
[----:B------:R-:W-:Y:S01]  /*4910*/  SHF.R.S32.HI R13, RZ, 0x1f, R3 ;  /* 0x0000001fff0d7819 */ /* 0x000fe20000011403 */
[----:B------:R1:W-:Y:S01]  /*4920*/  @P4 STG.E.U8 desc[UR14][R6.64], R17 ;  /* 0x0000001106004986 */ /* 0x0003e2000c10110e */
[----:B------:R-:W-:-:S02]  /*4930*/  IADD3 R12, P4, R3, R26, RZ ;  /* 0x0000001a030c7210 */ /* 0x000fc40007f9e0ff */
[----:B------:R-:W-:Y:S01]  /*4940*/  ISETP.GE.AND P2, PT, R16, UR9, PT ;  /* 0x0000000910007c0c */ /* 0x000fe2000bf46270 */
[----:B------:R2:W-:Y:S01]  /*4950*/  @P3 STG.E.U8 desc[UR14][R8.64], R15 ;  /* 0x0000000f08003986 */ /* 0x0005e2000c10110e */
[----:B------:R-:W-:Y:S02]  /*4960*/  ISETP.LT.AND P0, PT, R18, UR8, !P0 ;  /* 0x0000000812007c0c */ /* 0x000fe4000c701270 */
[----:B------:R-:W-:Y:S02]  /*4970*/  PRMT R25, R10, 0x7772, RZ ;  /* 0x000077720a197816 */ /* 0x000fe400000000ff */
[-C--:B0-----:R-:W-:Y:S01]  /*4980*/  IADD3 R4, P3, R3, R28.reuse, RZ ;  /* 0x0000001c03047210 */ /* 0x081fe20007f7e0ff */
[----:B------:R-:W-:Y:S01]  /*4990*/  VIADD R3, R0, UR6 ;  /* 0x0000000600037c36 */ /* 0x000fe20008000000 */
[----:B------:R-:W-:Y:S02]  /*49a0*/  SHF.R.S32.HI R19, RZ, 0x1f, R0 ;  /* 0x0000001fff137819 */ /* 0x000fe40000011400 */
[----:B------:R-:W-:Y:S01]  /*49b0*/  PRMT R23, R10, 0x7773, RZ ;  /* 0x000077730a177816 */ /* 0x000fe200000000ff */
[C---:B------:R-:W-:Y:S01]  /*49c0*/  IMAD.X R5, R13.reuse, 0x1, R29, P3 ;  /* 0x000000010d057824 */ /* 0x040fe200018e061d */
[C---:B-1----:R-:W-:Y:S01]  /*49d0*/  IADD3 R6, P3, R0.reuse, R28, RZ ;  /* 0x0000001c00067210 */ /* 0x042fe20007f7e0ff */
[----:B------:R-:W-:Y:S01]  /*49e0*/  IMAD.X R13, R13, 0x1, R27, P4 ;  /* 0x000000010d0d7824 */ /* 0x000fe200020e061b */
[----:B--2---:R-:W-:-:S02]  /*49f0*/  IADD3 R8, P6, R0, R26, RZ ;  /* 0x0000001a00087210 */ /* 0x004fc40007fde0ff */
[----:B------:R-:W-:Y:S01]  /*4a00*/  IADD3 R14, P4, R3, R28, RZ ;  /* 0x0000001c030e7210 */ /* 0x000fe20007f9e0ff */
[----:B------:R-:W-:Y:S01]  /*4a10*/  IMAD.X R7, R19, 0x1, R29, P3 ;  /* 0x0000000113077824 */ /* 0x000fe200018e061d */
[----:B------:R-:W-:Y:S01]  /*4a20*/  IADD3 R16, P3, R3, R26, RZ ;  /* 0x0000001a03107210 */ /* 0x000fe20007f7e0ff */
[----:B------:R-:W-:Y:S01]  /*4a30*/  IMAD.X R9, R19, 0x1, R27, P6 ;  /* 0x0000000113097824 */ /* 0x000fe200030e061b */
[----:B------:R-:W-:Y:S01]  /*4a40*/  SHF.R.S32.HI R3, RZ, 0x1f, R3 ;  /* 0x0000001fff037819 */ /* 0x000fe20000011403 */
[----:B------:R0:W-:Y:S01]  /*4a50*/  @P5 STG.E.U8 desc[UR14][R4.64], R25 ;  /* 0x0000001904005986 */ /* 0x0001e2000c10110e */
[----:B------:R-:W-:Y:S02]  /*4a60*/  ISETP.LT.AND P6, PT, R2, UR8, !P1 ;  /* 0x0000000802007c0c */ /* 0x000fe4000cfc1270 */
[----:B------:R-:W-:Y:S01]  /*4a70*/  ISETP.LT.AND P1, PT, R18, UR8, !P1 ;  /* 0x0000000812007c0c */ /* 0x000fe2000cf21270 */
[C---:B------:R-:W-:Y:S01]  /*4a80*/  IMAD.X R15, R3.reuse, 0x1, R29, P4 ;  /* 0x00000001030f7824 */ /* 0x040fe200020e061d */
[----:B------:R-:W-:Y:S01]  /*4a90*/  ISETP.LT.AND P4, PT, R2, UR8, !P2 ;  /* 0x0000000802007c0c */ /* 0x000fe2000d781270 */
[----:B------:R-:W-:Y:S01]  /*4aa0*/  IMAD.X R17, R3, 0x1, R27, P3 ;  /* 0x0000000103117824 */ /* 0x000fe200018e061b */
[----:B------:R-:W-:Y:S01]  /*4ab0*/  ISETP.LT.AND P2, PT, R18, UR8, !P2 ;  /* 0x0000000812007c0c */ /* 0x000fe2000d741270 */
[----:B------:R0:W-:Y:S01]  /*4ac0*/  @P0 STG.E.U8 desc[UR14][R12.64], R23 ;  /* 0x000000170c000986 */ /* 0x0001e2000c10110e */
[----:B------:R-:W-:-:S02]  /*4ad0*/  PRMT R3, R11, 0x7773, RZ ;  /* 0x000077730b037816 */ /* 0x000fc400000000ff */
[C---:B------:R-:W-:Y:S02]  /*4ae0*/  PRMT R19, R11.reuse, 0x7772, RZ ;  /* 0x000077720b137816 */ /* 0x040fe400000000ff */
[C---:B------:R-:W-:Y:S02]  /*4af0*/  PRMT R21, R11.reuse, 0x7771, RZ ;  /* 0x000077710b157816 */ /* 0x040fe400000000ff */
[----:B------:R-:W-:-:S05]  /*4b00*/  PRMT R11, R11, 0x7770, RZ ;  /* 0x000077700b0b7816 */ /* 0x000fca00000000ff */
[----:B------:R0:W-:Y:S04]  /*4b10*/  @P6 STG.E.U8 desc[UR14][R6.64], R11 ;  /* 0x0000000b06006986 */ /* 0x0001e8000c10110e */
[----:B------:R0:W-:Y:S04]  /*4b20*/  @P1 STG.E.U8 desc[UR14][R8.64], R21 ;  /* 0x0000001508001986 */ /* 0x0001e8000c10110e */
[----:B------:R0:W-:Y:S01]  /*4b30*/  @P4 STG.E.U8 desc[UR14][R14.64], R19 ;  /* 0x000000130e004986 */ /* 0x0001e2000c10110e */
[----:B------:R-:W-:Y:S05]  /*4b40*/  @!P2 EXIT ;  /* 0x000000000000a94d */ /* 0x000fea0003800000 */
[----:B------:R-:W-:Y:S01]  /*4b50*/  STG.E.U8 desc[UR14][R16.64], R3 ;  /* 0x0000000310007986 */ /* 0x000fe2000c10110e */
[----:B------:R-:W-:Y:S05]  /*4b60*/  EXIT ;  /* 0x000000000000794d */ /* 0x000fea0003800000 */
.L_x_2:
[----:B------:R-:W-:-:S00]  /*4b70*/  BRA `(.L_x_2) ;  /* 0xfffffffc00fc7947 */ /* 0x000fc0000383ffff */
[----:B------:R-:W-:-:S00]  /*4b80*/  NOP ;  /* 0x0000000000007918 */ /* 0x000fc00000000000 */
[----:B------:R-:W-:-:S00]  /*4b90*/  NOP ;  /* 0x0000000000007918 */ /* 0x000fc00000000000 */
[----:B------:R-:W-:-:S00]  /*4ba0*/  NOP ;  /* 0x0000000000007918 */ /* 0x000fc00000000000 */
[----:B------:R-:W-:-:S00]  /*4bb0*/  NOP ;  /* 0x0000000000007918 */ /* 0x000fc00000000000 */
[----:B------:R-:W-:-:S00]  /*4bc0*/  NOP ;  /* 0x0000000000007918 */ /* 0x000fc00000000000 */
[----:B------:R-:W-:-:S00]  /*4bd0*/  NOP ;  /* 0x0000000000007918 */ /* 0x000fc00000000000 */
[----:B------:R-:W-:-:S00]  /*4be0*/  NOP ;  /* 0x0000000000007918 */ /* 0x000fc00000000000 */
[----:B------:R-:W-:-:S00]  /*4bf0*/  NOP ;  /* 0x0000000000007918 */ /* 0x000fc00000000000 */
.L_x_3:


//--------------------- .nv.shared.matmul_kernel  --------------------------
	.section	.nv.shared.matmul_kernel,"aw",@nobits
	.sectionflags	@""
	.align	16
	.zero		1024


//--------------------- .nv.shared.reserved.0     --------------------------
	.section	.nv.shared.reserved.0,"aw",@nobits
	.weak		__nv_reservedSMEM_offset_0_alias
	.size		__nv_reservedSMEM_offset_0_alias, 0, 0
	.other		__nv_reservedSMEM_offset_0_alias,@"STO_CUDA_RESERVED_SHARED STV_DEFAULT"
__nv_reservedSMEM_offset_0_alias:
	.zero		0


//--------------------- .nv.constant0.matmul_kernel --------------------------
	.section	.nv.constant0.matmul_kernel,"a",@progbits
	.sectionflags	@""
	.align	4
.nv.constant0.matmul_kernel:
	.zero		608


//--------------------- SYMBOLS --------------------------

	.type		.nv.reservedSmem.offset0,@object
	.size		.nv.reservedSmem.offset0,0x4
